// auto-generated by cutlass_sweep.gemm — config: {"arch": "sm_90", "cluster_m": 1, "cluster_n": 1, "dtype": "int8", "dtype_b": "int8", "layout": "nt", "stages": 0, "tile_k": 32, "tile_m": 64, "tile_n": 176}
#include "cutlass/cutlass.h"
#include "cutlass/gemm/collective/collective_builder.hpp"
#include "cutlass/gemm/device/gemm_universal_adapter.h"
#include "cutlass/gemm/kernel/gemm_universal.hpp"
#include "cutlass/epilogue/collective/collective_builder.hpp"

using ElemA = int8_t;
using ElemB = int8_t;
using ElemCD = int8_t;
using Acc  = int32_t;
using TileShape    = cute::Shape<cute::_64, cute::_176, cute::_32>;
using ClusterShape = cute::Shape<cute::_1, cute::_1, cute::_1>;

using CollectiveEpilogue = typename cutlass::epilogue::collective::CollectiveBuilder<
    cutlass::arch::Sm90, cutlass::arch::OpClassTensorOp,
    TileShape, ClusterShape,
    cutlass::epilogue::collective::EpilogueTileAuto,
    Acc, Acc,
    ElemCD, cutlass::layout::RowMajor, 128 / cutlass::sizeof_bits<ElemCD>::value,
    ElemCD, cutlass::layout::RowMajor, 128 / cutlass::sizeof_bits<ElemCD>::value,
    cutlass::epilogue::collective::EpilogueScheduleAuto
  >::CollectiveOp;

using CollectiveMainloop = typename cutlass::gemm::collective::CollectiveBuilder<
    cutlass::arch::Sm90, cutlass::arch::OpClassTensorOp,
    ElemA, cutlass::layout::RowMajor, 128 / cutlass::sizeof_bits<ElemA>::value,
    ElemB, cutlass::layout::ColumnMajor, 128 / cutlass::sizeof_bits<ElemB>::value,
    Acc,
    TileShape, ClusterShape,
    cutlass::gemm::collective::StageCountAutoCarveout<static_cast<int>(sizeof(typename CollectiveEpilogue::SharedStorage))>,
    cutlass::gemm::collective::KernelScheduleAuto
  >::CollectiveOp;

using GemmKernel = cutlass::gemm::kernel::GemmUniversal<
    cute::Shape<int,int,int,int>,
    CollectiveMainloop,
    CollectiveEpilogue
>;
using Gemm = cutlass::gemm::device::GemmUniversalAdapter<GemmKernel>;

// Force the device kernel symbol into the cubin without needing a host main.
auto* _anchor = &cutlass::device_kernel<GemmKernel>;


// ===== COMPILED SASS (sm_90a) =====

	.target	sm_90a

	.elftype	@"ET_EXEC"


//--------------------- .note.nv.tkinfo           --------------------------
	.section	.note.nv.tkinfo,"",@"SHT_NOTE"
	.sectionflags	@"SHF_NOTE_NV_TKINFO"
	.tkinfo
        /*0018*/ 	.word	0x00000002
        /*0030*/ 	.string	""
        /*0030*/ 	.string	"ptxas"
        /*0030*/ 	.string	"Cuda compilation tools, release 13.0, V13.0.88"
        /*0030*/ 	.string	"Build cuda_13.0.r13.0/compiler.36424714_0"
        /*0030*/ 	.string	"-arch sm_90a -m 64 "



//--------------------- .note.nv.cuinfo           --------------------------
	.section	.note.nv.cuinfo,"",@"SHT_NOTE"
	.sectionflags	@"SHF_NOTE_NV_CUINFO"
        /*0018*/ 	.short	0x0002
        /*001a*/ 	.short	0x005a
        /*001c*/ 	.short	0x0082
	.zero		2


//--------------------- .nv.info                  --------------------------
	.section	.nv.info,"",@"SHT_CUDA_INFO"
	.align	4


	//----- nvinfo : EIATTR_REGCOUNT
	.align		4
        /*0000*/ 	.byte	0x04, 0x2f
        /*0002*/ 	.short	(.L_15 - .L_14)
	.align		4
.L_14:
        /*0004*/ 	.word	index@(_ZN7cutlass13device_kernelINS_4gemm6kernel13GemmUniversalIN4cute5tupleIJiiiiEEENS1_10collective13CollectiveMmaINS1_34MainloopSm90TmaGmmaWarpSpecializedILi30ENS5_IJNS4_1CILi1EEESB_SB_EEENS1_32KernelTmaWarpSpecializedPingpongEEENS5_IJNSA_ILi64EEENSA_ILi176EEENSA_ILi32EEEEEEaNS5_IJlSB_lEEEaSJ_NS4_8TiledMMAINS4_8MMA_AtomIJNS4_4SM904GMMA26MMA_64x16x32_S32S8S8_SS_TNEEEENS4_6LayoutISC_NS5_IJNSA_ILi0EEESR_SR_EEEEENS5_IJNS4_10UnderscoreESU_SU_EEEEENS4_13SM90_TMA_LOADENS4_14ComposedLayoutINS4_7SwizzleILi1ELi4ELi3EEENS4_18smem_ptr_flag_bitsILi8EEENSQ_INS5_IJNSA_ILi8EEESH_EEENS5_IJSH_SB_EEEEEEEvNS4_8identityESX_S17_vS18_EENS_8epilogue10collective6detail29Sm90TmaWarpSpecializedAdapterINS1B_15DefaultEpilogueIaSJ_SJ_NS1A_6thread17LinearCombinationIaLi1EiiLNS1F_9ScaleType4KindE0ELNS_15FloatRoundStyleE2EaEENS1_15EpilogueDefaultEEEEEvvEEEEvNT_6ParamsE)
        /*0008*/ 	.word	0x000000a8


	//----- nvinfo : EIATTR_FRAME_SIZE
	.align		4
.L_15:
        /*000c*/ 	.byte	0x04, 0x11
        /*000e*/ 	.short	(.L_17 - .L_16)
	.align		4
.L_16:
        /*0010*/ 	.word	index@(_ZN7cutlass13device_kernelINS_4gemm6kernel13GemmUniversalIN4cute5tupleIJiiiiEEENS1_10collective13CollectiveMmaINS1_34MainloopSm90TmaGmmaWarpSpecializedILi30ENS5_IJNS4_1CILi1EEESB_SB_EEENS1_32KernelTmaWarpSpecializedPingpongEEENS5_IJNSA_ILi64EEENSA_ILi176EEENSA_ILi32EEEEEEaNS5_IJlSB_lEEEaSJ_NS4_8TiledMMAINS4_8MMA_AtomIJNS4_4SM904GMMA26MMA_64x16x32_S32S8S8_SS_TNEEEENS4_6LayoutISC_NS5_IJNSA_ILi0EEESR_SR_EEEEENS5_IJNS4_10UnderscoreESU_SU_EEEEENS4_13SM90_TMA_LOADENS4_14ComposedLayoutINS4_7SwizzleILi1ELi4ELi3EEENS4_18smem_ptr_flag_bitsILi8EEENSQ_INS5_IJNSA_ILi8EEESH_EEENS5_IJSH_SB_EEEEEEEvNS4_8identityESX_S17_vS18_EENS_8epilogue10collective6detail29Sm90TmaWarpSpecializedAdapterINS1B_15DefaultEpilogueIaSJ_SJ_NS1A_6thread17LinearCombinationIaLi1EiiLNS1F_9ScaleType4KindE0ELNS_15FloatRoundStyleE2EaEENS1_15EpilogueDefaultEEEEEvvEEEEvNT_6ParamsE)
        /*0014*/ 	.word	0x00000008


	//----- nvinfo : EIATTR_MIN_STACK_SIZE
	.align		4
.L_17:
        /*0018*/ 	.byte	0x04, 0x12
        /*001a*/ 	.short	(.L_19 - .L_18)
	.align		4
.L_18:
        /*001c*/ 	.word	index@(_ZN7cutlass13device_kernelINS_4gemm6kernel13GemmUniversalIN4cute5tupleIJiiiiEEENS1_10collective13CollectiveMmaINS1_34MainloopSm90TmaGmmaWarpSpecializedILi30ENS5_IJNS4_1CILi1EEESB_SB_EEENS1_32KernelTmaWarpSpecializedPingpongEEENS5_IJNSA_ILi64EEENSA_ILi176EEENSA_ILi32EEEEEEaNS5_IJlSB_lEEEaSJ_NS4_8TiledMMAINS4_8MMA_AtomIJNS4_4SM904GMMA26MMA_64x16x32_S32S8S8_SS_TNEEEENS4_6LayoutISC_NS5_IJNSA_ILi0EEESR_SR_EEEEENS5_IJNS4_10UnderscoreESU_SU_EEEEENS4_13SM90_TMA_LOADENS4_14ComposedLayoutINS4_7SwizzleILi1ELi4ELi3EEENS4_18smem_ptr_flag_bitsILi8EEENSQ_INS5_IJNSA_ILi8EEESH_EEENS5_IJSH_SB_EEEEEEEvNS4_8identityESX_S17_vS18_EENS_8epilogue10collective6detail29Sm90TmaWarpSpecializedAdapterINS1B_15DefaultEpilogueIaSJ_SJ_NS1A_6thread17LinearCombinationIaLi1EiiLNS1F_9ScaleType4KindE0ELNS_15FloatRoundStyleE2EaEENS1_15EpilogueDefaultEEEEEvvEEEEvNT_6ParamsE)
        /*0020*/ 	.word	0x00000008
.L_19:


//--------------------- .nv.compat                --------------------------
	.section	.nv.compat,"",@"SHT_CUDA_COMPAT_INFO"
	.align	4
        /*0000*/ 	.byte	0x02, 0x09, 0x01, 0x00, 0x02, 0x02, 0x04, 0x00, 0x02, 0x05, 0x05, 0x00, 0x03, 0x07, 0x01, 0x01
        /*0010*/ 	.byte	0x02, 0x03, 0x01, 0x00, 0x02, 0x06, 0x01, 0x00, 0x04, 0x0b, 0x08, 0x00, 0x00, 0x00, 0x00, 0x00
        /*0020*/ 	.byte	0x00, 0x00, 0x00, 0x00


//--------------------- .nv.info._ZN7cutlass13device_kernelINS_4gemm6kernel13GemmUniversalIN4cute5tupleIJiiiiEEENS1_10collective13CollectiveMmaINS1_34MainloopSm90TmaGmmaWarpSpecializedILi30ENS5_IJNS4_1CILi1EEESB_SB_EEENS1_32KernelTmaWarpSpecializedPingpongEEENS5_IJNSA_ILi64EEENSA_ILi176EEENSA_ILi32EEEEEEaNS5_IJlSB_lEEEaSJ_NS4_8TiledMMAINS4_8MMA_AtomIJNS4_4SM904GMMA26MMA_64x16x32_S32S8S8_SS_TNEEEENS4_6LayoutISC_NS5_IJNSA_ILi0EEESR_SR_EEEEENS5_IJNS4_10UnderscoreESU_SU_EEEEENS4_13SM90_TMA_LOADENS4_14ComposedLayoutINS4_7SwizzleILi1ELi4ELi3EEENS4_18smem_ptr_flag_bitsILi8EEENSQ_INS5_IJNSA_ILi8EEESH_EEENS5_IJSH_SB_EEEEEEEvNS4_8identityESX_S17_vS18_EENS_8epilogue10collective6detail29Sm90TmaWarpSpecializedAdapterINS1B_15DefaultEpilogueIaSJ_SJ_NS1A_6thread17LinearCombinationIaLi1EiiLNS1F_9ScaleType4KindE0ELNS_15FloatRoundStyleE2EaEENS1_15EpilogueDefaultEEEEEvvEEEEvNT_6ParamsE --------------------------
	.section	.nv.info._ZN7cutlass13device_kernelINS_4gemm6kernel13GemmUniversalIN4cute5tupleIJiiiiEEENS1_10collective13CollectiveMmaINS1_34MainloopSm90TmaGmmaWarpSpecializedILi30ENS5_IJNS4_1CILi1EEESB_SB_EEENS1_32KernelTmaWarpSpecializedPingpongEEENS5_IJNSA_ILi64EEENSA_ILi176EEENSA_ILi32EEEEEEaNS5_IJlSB_lEEEaSJ_NS4_8TiledMMAINS4_8MMA_AtomIJNS4_4SM904GMMA26MMA_64x16x32_S32S8S8_SS_TNEEEENS4_6LayoutISC_NS5_IJNSA_ILi0EEESR_SR_EEEEENS5_IJNS4_10UnderscoreESU_SU_EEEEENS4_13SM90_TMA_LOADENS4_14ComposedLayoutINS4_7SwizzleILi1ELi4ELi3EEENS4_18smem_ptr_flag_bitsILi8EEENSQ_INS5_IJNSA_ILi8EEESH_EEENS5_IJSH_SB_EEEEEEEvNS4_8identityESX_S17_vS18_EENS_8epilogue10collective6detail29Sm90TmaWarpSpecializedAdapterINS1B_15DefaultEpilogueIaSJ_SJ_NS1A_6thread17LinearCombinationIaLi1EiiLNS1F_9ScaleType4KindE0ELNS_15FloatRoundStyleE2EaEENS1_15EpilogueDefaultEEEEEvvEEEEvNT_6ParamsE,"",@"SHT_CUDA_INFO"
	.sectionflags	@""
	.align	4


	//----- nvinfo : EIATTR_CUDA_API_VERSION
	.align		4
        /*0000*/ 	.byte	0x04, 0x37
        /*0002*/ 	.short	(.L_21 - .L_20)
.L_20:
        /*0004*/ 	.word	0x00000082


	//----- nvinfo : EIATTR_KPARAM_INFO
	.align		4
.L_21:
        /*0008*/ 	.byte	0x04, 0x17
        /*000a*/ 	.short	(.L_23 - .L_22)
.L_22:
        /*000c*/ 	.word	0x00000000
        /*0010*/ 	.short	0x0000
        /*0012*/ 	.short	0x0070
        /*0014*/ 	.byte	0x00, 0xf0, 0x01, 0x10


	//----- nvinfo : EIATTR_SPARSE_MMA_MASK
	.align		4
.L_23:
        /*0018*/ 	.byte	0x03, 0x50
        /*001a*/ 	.short	0x0000


	//----- nvinfo : EIATTR_MAXREG_COUNT
	.align		4
        /*001c*/ 	.byte	0x03, 0x1b
        /*001e*/ 	.short	0x00a8


	//----- nvinfo : EIATTR_NUM_BARRIERS
	.align		4
        /*0020*/ 	.byte	0x02, 0x4c
        /*0022*/ 	.byte	0x01
	.zero		1


	//----- nvinfo : EIATTR_EXTERNS
	.align		4
        /*0024*/ 	.byte	0x04, 0x0f
        /*0026*/ 	.short	(.L_25 - .L_24)


	//   ....[0]....
	.align		4
.L_24:
        /*0028*/ 	.word	index@(__assertfail)


	//----- nvinfo : EIATTR_ANNOTATIONS
	.align		4
.L_25:
        /*002c*/ 	.byte	0x04, 0x55
        /*002e*/ 	.short	(.L_27 - .L_26)


	//   ....[0]....
.L_26:
        /*0030*/ 	.word	0x00000001
        /*0034*/ 	.byte	0x40, 0x0e, 0x00, 0x00, 0x01, 0x00, 0x00, 0x00, 0x40, 0x72, 0x00, 0x00, 0x01, 0x00, 0x00, 0x00
        /*0044*/ 	.byte	0x50, 0x7e, 0x00, 0x00


	//----- nvinfo : EIATTR_MERCURY_ISA_VERSION
	.align		4
.L_27:
        /*0048*/ 	.byte	0x03, 0x5f
        /*004a*/ 	.short	0x0101


	//----- nvinfo : EIATTR_INT_WARP_WIDE_INSTR_OFFSETS
	.align		4
        /*004c*/ 	.byte	0x04, 0x31
        /*004e*/ 	.short	(.L_29 - .L_28)


	//   ....[0]....
.L_28:
        /*0050*/ 	.word	0x00000750


	//   ....[1]....
        /*0054*/ 	.word	0x00000770


	//   ....[2]....
        /*0058*/ 	.word	0x000007f0


	//   ....[3]....
        /*005c*/ 	.word	0x00000800


	//   ....[4]....
        /*0060*/ 	.word	0x00000810


	//   ....[5]....
        /*0064*/ 	.word	0x00000830


	//   ....[6]....
        /*0068*/ 	.word	0x000008c0


	//   ....[7]....
        /*006c*/ 	.word	0x000008e0


	//----- nvinfo : EIATTR_COOP_GROUP_MASK_REGIDS
	.align		4
.L_29:
        /*0070*/ 	.byte	0x04, 0x29
        /*0072*/ 	.short	(.L_31 - .L_30)


	//   ....[0]....
.L_30:
        /*0074*/ 	.word	0xffffffff


	//   ....[1]....
        /*0078*/ 	.word	0xffffffff


	//   ....[2]....
        /*007c*/ 	.word	0xffffffff


	//   ....[3]....
        /*0080*/ 	.word	0xffffffff


	//   ....[4]....
        /*0084*/ 	.word	0xffffffff


	//   ....[5]....
        /*0088*/ 	.word	0xffffffff


	//----- nvinfo : EIATTR_COOP_GROUP_INSTR_OFFSETS
	.align		4
.L_31:
        /*008c*/ 	.byte	0x04, 0x28
        /*008e*/ 	.short	(.L_33 - .L_32)


	//   ....[0]....
.L_32:
        /*0090*/ 	.word	0x00000070


	//   ....[1]....
        /*0094*/ 	.word	0x00000080


	//   ....[2]....
        /*0098*/ 	.word	0x00000140


	//   ....[3]....
        /*009c*/ 	.word	0x00000640


	//   ....[4]....
        /*00a0*/ 	.word	0x00000680


	//   ....[5]....
        /*00a4*/ 	.word	0x000006d0


	//----- nvinfo : EIATTR_REG_RECONFIG
	.align		4
.L_33:
        /*00a8*/ 	.byte	0x01, 0x54
	.zero		2


	//----- nvinfo : EIATTR_SYSCALL_OFFSETS
	.align		4
        /*00ac*/ 	.byte	0x04, 0x46
        /*00ae*/ 	.short	(.L_35 - .L_34)


	//   ....[0]....
.L_34:
        /*00b0*/ 	.word	0x000018e0


	//----- nvinfo : EIATTR_MBARRIER_INSTR_OFFSETS
	.align		4
.L_35:
        /*00b4*/ 	.byte	0x04, 0x39
        /*00b6*/ 	.short	(.L_37 - .L_36)


	//   ....[0]....
.L_36:
        /*00b8*/ 	.word	0x00000260
        /*00bc*/ 	.word	0x000000ff
        /*00c0*/ 	.word	0x00000000
        /*00c4*/ 	.short	0x0100
        /*00c6*/ 	.byte	0x08
	.zero		1


	//   ....[1]....
        /*00c8*/ 	.word	0x00000270
        /*00cc*/ 	.word	0x000000ff
        /*00d0*/ 	.word	0x000000f0
        /*00d4*/ 	.short	0x0100
        /*00d6*/ 	.byte	0x08
	.zero		1


	//   ....[2]....
        /*00d8*/ 	.word	0x00000280
        /*00dc*/ 	.word	0x000000ff
        /*00e0*/ 	.word	0x00000008
        /*00e4*/ 	.short	0x0100
        /*00e6*/ 	.byte	0x08
	.zero		1


	//   ....[3]....
        /*00e8*/ 	.word	0x00000290
        /*00ec*/ 	.word	0x000000ff
        /*00f0*/ 	.word	0x000000f8
        /*00f4*/ 	.short	0x0100
        /*00f6*/ 	.byte	0x08
	.zero		1


	//   ....[4]....
        /*00f8*/ 	.word	0x000002a0
        /*00fc*/ 	.word	0x000000ff
        /*0100*/ 	.word	0x00000010
        /*0104*/ 	.short	0x0100
        /*0106*/ 	.byte	0x08
	.zero		1


	//   ....[5]....
        /*0108*/ 	.word	0x000002b0
        /*010c*/ 	.word	0x000000ff
        /*0110*/ 	.word	0x00000100
        /*0114*/ 	.short	0x0100
        /*0116*/ 	.byte	0x08
	.zero		1


	//   ....[6]....
        /*0118*/ 	.word	0x000002c0
        /*011c*/ 	.word	0x000000ff
        /*0120*/ 	.word	0x00000018
        /*0124*/ 	.short	0x0100
        /*0126*/ 	.byte	0x08
	.zero		1


	//   ....[7]....
        /*0128*/ 	.word	0x000002d0
        /*012c*/ 	.word	0x000000ff
        /*0130*/ 	.word	0x00000108
        /*0134*/ 	.short	0x0100
        /*0136*/ 	.byte	0x08
	.zero		1


	//   ....[8]....
        /*0138*/ 	.word	0x000002e0
        /*013c*/ 	.word	0x000000ff
        /*0140*/ 	.word	0x00000020
        /*0144*/ 	.short	0x0100
        /*0146*/ 	.byte	0x08
	.zero		1


	//   ....[9]....
        /*0148*/ 	.word	0x000002f0
        /*014c*/ 	.word	0x000000ff
        /*0150*/ 	.word	0x00000110
        /*0154*/ 	.short	0x0100
        /*0156*/ 	.byte	0x08
	.zero		1


	//   ....[10]....
        /*0158*/ 	.word	0x00000300
        /*015c*/ 	.word	0x000000ff
        /*0160*/ 	.word	0x00000028
        /*0164*/ 	.short	0x0100
        /*0166*/ 	.byte	0x08
	.zero		1


	//   ....[11]....
        /*0168*/ 	.word	0x00000310
        /*016c*/ 	.word	0x000000ff
        /*0170*/ 	.word	0x00000118
        /*0174*/ 	.short	0x0100
        /*0176*/ 	.byte	0x08
	.zero		1


	//   ....[12]....
        /*0178*/ 	.word	0x00000320
        /*017c*/ 	.word	0x000000ff
        /*0180*/ 	.word	0x00000030
        /*0184*/ 	.short	0x0100
        /*0186*/ 	.byte	0x08
	.zero		1


	//   ....[13]....
        /*0188*/ 	.word	0x00000330
        /*018c*/ 	.word	0x000000ff
        /*0190*/ 	.word	0x00000120
        /*0194*/ 	.short	0x0100
        /*0196*/ 	.byte	0x08
	.zero		1


	//   ....[14]....
        /*0198*/ 	.word	0x00000340
        /*019c*/ 	.word	0x000000ff
        /*01a0*/ 	.word	0x00000038
        /*01a4*/ 	.short	0x0100
        /*01a6*/ 	.byte	0x08
	.zero		1


	//   ....[15]....
        /*01a8*/ 	.word	0x00000350
        /*01ac*/ 	.word	0x000000ff
        /*01b0*/ 	.word	0x00000128
        /*01b4*/ 	.short	0x0100
        /*01b6*/ 	.byte	0x08
	.zero		1


	//   ....[16]....
        /*01b8*/ 	.word	0x00000360
        /*01bc*/ 	.word	0x000000ff
        /*01c0*/ 	.word	0x00000040
        /*01c4*/ 	.short	0x0100
        /*01c6*/ 	.byte	0x08
	.zero		1


	//   ....[17]....
        /*01c8*/ 	.word	0x00000370
        /*01cc*/ 	.word	0x000000ff
        /*01d0*/ 	.word	0x00000130
        /*01d4*/ 	.short	0x0100
        /*01d6*/ 	.byte	0x08
	.zero		1


	//   ....[18]....
        /*01d8*/ 	.word	0x00000380
        /*01dc*/ 	.word	0x000000ff
        /*01e0*/ 	.word	0x00000048
        /*01e4*/ 	.short	0x0100
        /*01e6*/ 	.byte	0x08
	.zero		1


	//   ....[19]....
        /*01e8*/ 	.word	0x00000390
        /*01ec*/ 	.word	0x000000ff
        /*01f0*/ 	.word	0x00000138
        /*01f4*/ 	.short	0x0100
        /*01f6*/ 	.byte	0x08
	.zero		1


	//   ....[20]....
        /*01f8*/ 	.word	0x000003a0
        /*01fc*/ 	.word	0x000000ff
        /*0200*/ 	.word	0x00000050
        /*0204*/ 	.short	0x0100
        /*0206*/ 	.byte	0x08
	.zero		1


	//   ....[21]....
        /*0208*/ 	.word	0x000003b0
        /*020c*/ 	.word	0x000000ff
        /*0210*/ 	.word	0x00000140
        /*0214*/ 	.short	0x0100
        /*0216*/ 	.byte	0x08
	.zero		1


	//   ....[22]....
        /*0218*/ 	.word	0x000003c0
        /*021c*/ 	.word	0x000000ff
        /*0220*/ 	.word	0x00000058
        /*0224*/ 	.short	0x0100
        /*0226*/ 	.byte	0x08
	.zero		1


	//   ....[23]....
        /*0228*/ 	.word	0x000003d0
        /*022c*/ 	.word	0x000000ff
        /*0230*/ 	.word	0x00000148
        /*0234*/ 	.short	0x0100
        /*0236*/ 	.byte	0x08
	.zero		1


	//   ....[24]....
        /*0238*/ 	.word	0x000003e0
        /*023c*/ 	.word	0x000000ff
        /*0240*/ 	.word	0x00000060
        /*0244*/ 	.short	0x0100
        /*0246*/ 	.byte	0x08
	.zero		1


	//   ....[25]....
        /*0248*/ 	.word	0x000003f0
        /*024c*/ 	.word	0x000000ff
        /*0250*/ 	.word	0x00000150
        /*0254*/ 	.short	0x0100
        /*0256*/ 	.byte	0x08
	.zero		1


	//   ....[26]....
        /*0258*/ 	.word	0x00000400
        /*025c*/ 	.word	0x000000ff
        /*0260*/ 	.word	0x00000068
        /*0264*/ 	.short	0x0100
        /*0266*/ 	.byte	0x08
	.zero		1


	//   ....[27]....
        /*0268*/ 	.word	0x00000410
        /*026c*/ 	.word	0x000000ff
        /*0270*/ 	.word	0x00000158
        /*0274*/ 	.short	0x0100
        /*0276*/ 	.byte	0x08
	.zero		1


	//   ....[28]....
        /*0278*/ 	.word	0x00000420
        /*027c*/ 	.word	0x000000ff
        /*0280*/ 	.word	0x00000070
        /*0284*/ 	.short	0x0100
        /*0286*/ 	.byte	0x08
	.zero		1


	//   ....[29]....
        /*0288*/ 	.word	0x00000430
        /*028c*/ 	.word	0x000000ff
        /*0290*/ 	.word	0x00000160
        /*0294*/ 	.short	0x0100
        /*0296*/ 	.byte	0x08
	.zero		1


	//   ....[30]....
        /*0298*/ 	.word	0x00000440
        /*029c*/ 	.word	0x000000ff
        /*02a0*/ 	.word	0x00000078
        /*02a4*/ 	.short	0x0100
        /*02a6*/ 	.byte	0x08
	.zero		1


	//   ....[31]....
        /*02a8*/ 	.word	0x00000450
        /*02ac*/ 	.word	0x000000ff
        /*02b0*/ 	.word	0x00000168
        /*02b4*/ 	.short	0x0100
        /*02b6*/ 	.byte	0x08
	.zero		1


	//   ....[32]....
        /*02b8*/ 	.word	0x00000460
        /*02bc*/ 	.word	0x000000ff
        /*02c0*/ 	.word	0x00000080
        /*02c4*/ 	.short	0x0100
        /*02c6*/ 	.byte	0x08
	.zero		1


	//   ....[33]....
        /*02c8*/ 	.word	0x00000470
        /*02cc*/ 	.word	0x000000ff
        /*02d0*/ 	.word	0x00000170
        /*02d4*/ 	.short	0x0100
        /*02d6*/ 	.byte	0x08
	.zero		1


	//   ....[34]....
        /*02d8*/ 	.word	0x00000480
        /*02dc*/ 	.word	0x000000ff
        /*02e0*/ 	.word	0x00000088
        /*02e4*/ 	.short	0x0100
        /*02e6*/ 	.byte	0x08
	.zero		1


	//   ....[35]....
        /*02e8*/ 	.word	0x00000490
        /*02ec*/ 	.word	0x000000ff
        /*02f0*/ 	.word	0x00000178
        /*02f4*/ 	.short	0x0100
        /*02f6*/ 	.byte	0x08
	.zero		1


	//   ....[36]....
        /*02f8*/ 	.word	0x000004a0
        /*02fc*/ 	.word	0x000000ff
        /*0300*/ 	.word	0x00000090
        /*0304*/ 	.short	0x0100
        /*0306*/ 	.byte	0x08
	.zero		1


	//   ....[37]....
        /*0308*/ 	.word	0x000004b0
        /*030c*/ 	.word	0x000000ff
        /*0310*/ 	.word	0x00000180
        /*0314*/ 	.short	0x0100
        /*0316*/ 	.byte	0x08
	.zero		1


	//   ....[38]....
        /*0318*/ 	.word	0x000004c0
        /*031c*/ 	.word	0x000000ff
        /*0320*/ 	.word	0x00000098
        /*0324*/ 	.short	0x0100
        /*0326*/ 	.byte	0x08
	.zero		1


	//   ....[39]....
        /*0328*/ 	.word	0x000004d0
        /*032c*/ 	.word	0x000000ff
        /*0330*/ 	.word	0x00000188
        /*0334*/ 	.short	0x0100
        /*0336*/ 	.byte	0x08
	.zero		1


	//   ....[40]....
        /*0338*/ 	.word	0x000004e0
        /*033c*/ 	.word	0x000000ff
        /*0340*/ 	.word	0x000000a0
        /*0344*/ 	.short	0x0100
        /*0346*/ 	.byte	0x08
	.zero		1


	//   ....[41]....
        /*0348*/ 	.word	0x000004f0
        /*034c*/ 	.word	0x000000ff
        /*0350*/ 	.word	0x00000190
        /*0354*/ 	.short	0x0100
        /*0356*/ 	.byte	0x08
	.zero		1


	//   ....[42]....
        /*0358*/ 	.word	0x00000500
        /*035c*/ 	.word	0x000000ff
        /*0360*/ 	.word	0x000000a8
        /*0364*/ 	.short	0x0100
        /*0366*/ 	.byte	0x08
	.zero		1


	//   ....[43]....
        /*0368*/ 	.word	0x00000510
        /*036c*/ 	.word	0x000000ff
        /*0370*/ 	.word	0x00000198
        /*0374*/ 	.short	0x0100
        /*0376*/ 	.byte	0x08
	.zero		1


	//   ....[44]....
        /*0378*/ 	.word	0x00000520
        /*037c*/ 	.word	0x000000ff
        /*0380*/ 	.word	0x000000b0
        /*0384*/ 	.short	0x0100
        /*0386*/ 	.byte	0x08
	.zero		1


	//   ....[45]....
        /*0388*/ 	.word	0x00000530
        /*038c*/ 	.word	0x000000ff
        /*0390*/ 	.word	0x000001a0
        /*0394*/ 	.short	0x0100
        /*0396*/ 	.byte	0x08
	.zero		1


	//   ....[46]....
        /*0398*/ 	.word	0x00000540
        /*039c*/ 	.word	0x000000ff
        /*03a0*/ 	.word	0x000000b8
        /*03a4*/ 	.short	0x0100
        /*03a6*/ 	.byte	0x08
	.zero		1


	//   ....[47]....
        /*03a8*/ 	.word	0x00000550
        /*03ac*/ 	.word	0x000000ff
        /*03b0*/ 	.word	0x000001a8
        /*03b4*/ 	.short	0x0100
        /*03b6*/ 	.byte	0x08
	.zero		1


	//   ....[48]....
        /*03b8*/ 	.word	0x00000560
        /*03bc*/ 	.word	0x000000ff
        /*03c0*/ 	.word	0x000000c0
        /*03c4*/ 	.short	0x0100
        /*03c6*/ 	.byte	0x08
	.zero		1


	//   ....[49]....
        /*03c8*/ 	.word	0x00000570
        /*03cc*/ 	.word	0x000000ff
        /*03d0*/ 	.word	0x000001b0
        /*03d4*/ 	.short	0x0100
        /*03d6*/ 	.byte	0x08
	.zero		1


	//   ....[50]....
        /*03d8*/ 	.word	0x00000580
        /*03dc*/ 	.word	0x000000ff
        /*03e0*/ 	.word	0x000000c8
        /*03e4*/ 	.short	0x0100
        /*03e6*/ 	.byte	0x08
	.zero		1


	//   ....[51]....
        /*03e8*/ 	.word	0x00000590
        /*03ec*/ 	.word	0x000000ff
        /*03f0*/ 	.word	0x000001b8
        /*03f4*/ 	.short	0x0100
        /*03f6*/ 	.byte	0x08
	.zero		1


	//   ....[52]....
        /*03f8*/ 	.word	0x000005a0
        /*03fc*/ 	.word	0x000000ff
        /*0400*/ 	.word	0x000000d0
        /*0404*/ 	.short	0x0100
        /*0406*/ 	.byte	0x08
	.zero		1


	//   ....[53]....
        /*0408*/ 	.word	0x000005b0
        /*040c*/ 	.word	0x000000ff
        /*0410*/ 	.word	0x000001c0
        /*0414*/ 	.short	0x0100
        /*0416*/ 	.byte	0x08
	.zero		1


	//   ....[54]....
        /*0418*/ 	.word	0x000005c0
        /*041c*/ 	.word	0x000000ff
        /*0420*/ 	.word	0x000000d8
        /*0424*/ 	.short	0x0100
        /*0426*/ 	.byte	0x08
	.zero		1


	//   ....[55]....
        /*0428*/ 	.word	0x000005d0
        /*042c*/ 	.word	0x000000ff
        /*0430*/ 	.word	0x000001c8
        /*0434*/ 	.short	0x0100
        /*0436*/ 	.byte	0x08
	.zero		1


	//   ....[56]....
        /*0438*/ 	.word	0x000005e0
        /*043c*/ 	.word	0x000000ff
        /*0440*/ 	.word	0x000000e0
        /*0444*/ 	.short	0x0100
        /*0446*/ 	.byte	0x08
	.zero		1


	//   ....[57]....
        /*0448*/ 	.word	0x000005f0
        /*044c*/ 	.word	0x000000ff
        /*0450*/ 	.word	0x000001d0
        /*0454*/ 	.short	0x0100
        /*0456*/ 	.byte	0x08
	.zero		1


	//   ....[58]....
        /*0458*/ 	.word	0x00000600
        /*045c*/ 	.word	0x000000ff
        /*0460*/ 	.word	0x000000e8
        /*0464*/ 	.short	0x0100
        /*0466*/ 	.byte	0x08
	.zero		1


	//   ....[59]....
        /*0468*/ 	.word	0x00000610
        /*046c*/ 	.word	0x000000ff
        /*0470*/ 	.word	0x000001d8
        /*0474*/ 	.short	0x0100
        /*0476*/ 	.byte	0x08
	.zero		1


	//   ....[60]....
        /*0478*/ 	.word	0x00000920
        /*047c*/ 	.word	0x000000ff
        /*0480*/ 	.word	0x00000210
        /*0484*/ 	.short	0x0100
        /*0486*/ 	.byte	0x08
	.zero		1


	//   ....[61]....
        /*0488*/ 	.word	0x00000990
        /*048c*/ 	.word	0x000000ff
        /*0490*/ 	.word	0x00000218
        /*0494*/ 	.short	0x0100
        /*0496*/ 	.byte	0x08
	.zero		1


	//   ....[62]....
        /*0498*/ 	.word	0x000009b0
        /*049c*/ 	.word	0x000000ff
        /*04a0*/ 	.word	0x000001f0
        /*04a4*/ 	.short	0x0100
        /*04a6*/ 	.byte	0x09
	.zero		1


	//   ....[63]....
        /*04a8*/ 	.word	0x000009c0
        /*04ac*/ 	.word	0x000000ff
        /*04b0*/ 	.word	0x000001f8
        /*04b4*/ 	.short	0x0100
        /*04b6*/ 	.byte	0x09
	.zero		1


	//   ....[64]....
        /*04b8*/ 	.word	0x000009d0
        /*04bc*/ 	.word	0x000000ff
        /*04c0*/ 	.word	0x00000200
        /*04c4*/ 	.short	0x0100
        /*04c6*/ 	.byte	0x09
	.zero		1


	//   ....[65]....
        /*04c8*/ 	.word	0x000009e0
        /*04cc*/ 	.word	0x000000ff
        /*04d0*/ 	.word	0x00000208
        /*04d4*/ 	.short	0x0100
        /*04d6*/ 	.byte	0x09
	.zero		1


	//   ....[66]....
        /*04d8*/ 	.word	0x000017c0
        /*04dc*/ 	.word	0x00000075
        /*04e0*/ 	.word	0x00000000
        /*04e4*/ 	.short	0x010a
        /*04e6*/ 	.byte	0x2a
	.zero		1


	//   ....[67]....
        /*04e8*/ 	.word	0x00001970
        /*04ec*/ 	.word	0x00000003
        /*04f0*/ 	.word	0x00000000
        /*04f4*/ 	.short	0x010a
        /*04f6*/ 	.byte	0x3f
	.zero		1


	//   ....[68]....
        /*04f8*/ 	.word	0x000019d0
        /*04fc*/ 	.word	0x00000003
        /*0500*/ 	.word	0x00000000
        /*0504*/ 	.short	0x010a
        /*0506*/ 	.byte	0x3f
	.zero		1


	//   ....[69]....
        /*0508*/ 	.word	0x00001f90
        /*050c*/ 	.word	0x000000ff
        /*0510*/ 	.word	0x00000000
        /*0514*/ 	.short	0x010a
        /*0516*/ 	.byte	0x08
	.zero		1


	//   ....[70]....
        /*0518*/ 	.word	0x00001fd0
        /*051c*/ 	.word	0x000000ff
        /*0520*/ 	.word	0x00000000
        /*0524*/ 	.short	0x010a
        /*0526*/ 	.byte	0x08
	.zero		1


	//   ....[71]....
        /*0528*/ 	.word	0x00002490
        /*052c*/ 	.word	0x000000ff
        /*0530*/ 	.word	0x00000000
        /*0534*/ 	.short	0x0101
        /*0536*/ 	.byte	0x08
	.zero		1


	//   ....[72]....
        /*0538*/ 	.word	0x00002580
        /*053c*/ 	.word	0x00000076
        /*0540*/ 	.word	0x00000000
        /*0544*/ 	.short	0x0101
        /*0546*/ 	.byte	0x2d
	.zero		1


	//   ....[73]....
        /*0548*/ 	.word	0x00002650
        /*054c*/ 	.word	0x000000ff
        /*0550*/ 	.word	0x00000000
        /*0554*/ 	.short	0x0101
        /*0556*/ 	.byte	0x06
	.zero		1


	//   ....[74]....
        /*0558*/ 	.word	0x00002700
        /*055c*/ 	.word	0x00000075
        /*0560*/ 	.word	0x00000010
        /*0564*/ 	.short	0x010a
        /*0566*/ 	.byte	0x2a
	.zero		1


	//   ....[75]....
        /*0568*/ 	.word	0x00007260
        /*056c*/ 	.word	0x00000078
        /*0570*/ 	.word	0x00000000
        /*0574*/ 	.short	0x0101
        /*0576*/ 	.byte	0x2d
	.zero		1


	//   ....[76]....
        /*0578*/ 	.word	0x00007bc0
        /*057c*/ 	.word	0x0000000a
        /*0580*/ 	.word	0x000000f0
        /*0584*/ 	.short	0x010a
        /*0586*/ 	.byte	0x3f
	.zero		1


	//   ....[77]....
        /*0588*/ 	.word	0x00007f60
        /*058c*/ 	.word	0x00000005
        /*0590*/ 	.word	0x00000218
        /*0594*/ 	.short	0x0101
        /*0596*/ 	.byte	0x3f
	.zero		1


	//   ....[78]....
        /*0598*/ 	.word	0x000086e0
        /*059c*/ 	.word	0x00000009
        /*05a0*/ 	.word	0x00000000
        /*05a4*/ 	.short	0x010a
        /*05a6*/ 	.byte	0x3f
	.zero		1


	//   ....[79]....
        /*05a8*/ 	.word	0x00008760
        /*05ac*/ 	.word	0x00000008
        /*05b0*/ 	.word	0x00000000
        /*05b4*/ 	.short	0x010a
        /*05b6*/ 	.byte	0x3f
	.zero		1


	//   ....[80]....
        /*05b8*/ 	.word	0x000087f0
        /*05bc*/ 	.word	0x00000009
        /*05c0*/ 	.word	0x00000000
        /*05c4*/ 	.short	0x010a
        /*05c6*/ 	.byte	0x3f
	.zero		1


	//   ....[81]....
        /*05c8*/ 	.word	0x00008880
        /*05cc*/ 	.word	0x00000008
        /*05d0*/ 	.word	0x00000000
        /*05d4*/ 	.short	0x010a
        /*05d6*/ 	.byte	0x3f
	.zero		1


	//   ....[82]....
        /*05d8*/ 	.word	0x00008910
        /*05dc*/ 	.word	0x00000009
        /*05e0*/ 	.word	0x00000000
        /*05e4*/ 	.short	0x010a
        /*05e6*/ 	.byte	0x3f
	.zero		1


	//   ....[83]....
        /*05e8*/ 	.word	0x000089a0
        /*05ec*/ 	.word	0x00000008
        /*05f0*/ 	.word	0x00000000
        /*05f4*/ 	.short	0x010a
        /*05f6*/ 	.byte	0x3f
	.zero		1


	//   ....[84]....
        /*05f8*/ 	.word	0x00008a30
        /*05fc*/ 	.word	0x00000009
        /*0600*/ 	.word	0x00000000
        /*0604*/ 	.short	0x010a
        /*0606*/ 	.byte	0x3f
	.zero		1


	//   ....[85]....
        /*0608*/ 	.word	0x00008ac0
        /*060c*/ 	.word	0x00000008
        /*0610*/ 	.word	0x00000000
        /*0614*/ 	.short	0x010a
        /*0616*/ 	.byte	0x3f
	.zero		1


	//   ....[86]....
        /*0618*/ 	.word	0x00008b50
        /*061c*/ 	.word	0x00000009
        /*0620*/ 	.word	0x00000000
        /*0624*/ 	.short	0x010a
        /*0626*/ 	.byte	0x3f
	.zero		1


	//   ....[87]....
        /*0628*/ 	.word	0x00008be0
        /*062c*/ 	.word	0x00000008
        /*0630*/ 	.word	0x00000000
        /*0634*/ 	.short	0x010a
        /*0636*/ 	.byte	0x3f
	.zero		1


	//   ....[88]....
        /*0638*/ 	.word	0x00008c70
        /*063c*/ 	.word	0x00000009
        /*0640*/ 	.word	0x00000000
        /*0644*/ 	.short	0x010a
        /*0646*/ 	.byte	0x3f
	.zero		1


	//   ....[89]....
        /*0648*/ 	.word	0x00008d00
        /*064c*/ 	.word	0x00000008
        /*0650*/ 	.word	0x00000000
        /*0654*/ 	.short	0x010a
        /*0656*/ 	.byte	0x3f
	.zero		1


	//   ....[90]....
        /*0658*/ 	.word	0x00008d90
        /*065c*/ 	.word	0x00000009
        /*0660*/ 	.word	0x00000000
        /*0664*/ 	.short	0x010a
        /*0666*/ 	.byte	0x3f
	.zero		1


	//   ....[91]....
        /*0668*/ 	.word	0x00008e20
        /*066c*/ 	.word	0x00000008
        /*0670*/ 	.word	0x00000000
        /*0674*/ 	.short	0x010a
        /*0676*/ 	.byte	0x3f
	.zero		1


	//   ....[92]....
        /*0678*/ 	.word	0x00008eb0
        /*067c*/ 	.word	0x00000009
        /*0680*/ 	.word	0x00000000
        /*0684*/ 	.short	0x010a
        /*0686*/ 	.byte	0x3f
	.zero		1


	//   ....[93]....
        /*0688*/ 	.word	0x00008f40
        /*068c*/ 	.word	0x00000008
        /*0690*/ 	.word	0x00000000
        /*0694*/ 	.short	0x010a
        /*0696*/ 	.byte	0x3f
	.zero		1


	//   ....[94]....
        /*0698*/ 	.word	0x00008fd0
        /*069c*/ 	.word	0x00000009
        /*06a0*/ 	.word	0x00000000
        /*06a4*/ 	.short	0x010a
        /*06a6*/ 	.byte	0x3f
	.zero		1


	//   ....[95]....
        /*06a8*/ 	.word	0x00009060
        /*06ac*/ 	.word	0x00000008
        /*06b0*/ 	.word	0x00000000
        /*06b4*/ 	.short	0x010a
        /*06b6*/ 	.byte	0x3f
	.zero		1


	//   ....[96]....
        /*06b8*/ 	.word	0x000090f0
        /*06bc*/ 	.word	0x00000009
        /*06c0*/ 	.word	0x00000000
        /*06c4*/ 	.short	0x010a
        /*06c6*/ 	.byte	0x3f
	.zero		1


	//   ....[97]....
        /*06c8*/ 	.word	0x00009180
        /*06cc*/ 	.word	0x00000008
        /*06d0*/ 	.word	0x00000000
        /*06d4*/ 	.short	0x010a
        /*06d6*/ 	.byte	0x3f
	.zero		1


	//   ....[98]....
        /*06d8*/ 	.word	0x00009210
        /*06dc*/ 	.word	0x00000009
        /*06e0*/ 	.word	0x00000000
        /*06e4*/ 	.short	0x010a
        /*06e6*/ 	.byte	0x3f
	.zero		1


	//   ....[99]....
        /*06e8*/ 	.word	0x000092a0
        /*06ec*/ 	.word	0x00000008
        /*06f0*/ 	.word	0x00000000
        /*06f4*/ 	.short	0x010a
        /*06f6*/ 	.byte	0x3f
	.zero		1


	//   ....[100]....
        /*06f8*/ 	.word	0x00009330
        /*06fc*/ 	.word	0x00000009
        /*0700*/ 	.word	0x00000000
        /*0704*/ 	.short	0x010a
        /*0706*/ 	.byte	0x3f
	.zero		1


	//   ....[101]....
        /*0708*/ 	.word	0x000093c0
        /*070c*/ 	.word	0x00000008
        /*0710*/ 	.word	0x00000000
        /*0714*/ 	.short	0x010a
        /*0716*/ 	.byte	0x3f
	.zero		1


	//   ....[102]....
        /*0718*/ 	.word	0x00009450
        /*071c*/ 	.word	0x00000009
        /*0720*/ 	.word	0x00000000
        /*0724*/ 	.short	0x010a
        /*0726*/ 	.byte	0x3f
	.zero		1


	//   ....[103]....
        /*0728*/ 	.word	0x000094e0
        /*072c*/ 	.word	0x00000008
        /*0730*/ 	.word	0x00000000
        /*0734*/ 	.short	0x010a
        /*0736*/ 	.byte	0x3f
	.zero		1


	//   ....[104]....
        /*0738*/ 	.word	0x00009570
        /*073c*/ 	.word	0x00000009
        /*0740*/ 	.word	0x00000000
        /*0744*/ 	.short	0x010a
        /*0746*/ 	.byte	0x3f
	.zero		1


	//   ....[105]....
        /*0748*/ 	.word	0x00009600
        /*074c*/ 	.word	0x00000008
        /*0750*/ 	.word	0x00000000
        /*0754*/ 	.short	0x010a
        /*0756*/ 	.byte	0x3f
	.zero		1


	//   ....[106]....
        /*0758*/ 	.word	0x00009690
        /*075c*/ 	.word	0x0000000b
        /*0760*/ 	.word	0x00000000
        /*0764*/ 	.short	0x010a
        /*0766*/ 	.byte	0x3f
	.zero		1


	//   ....[107]....
        /*0768*/ 	.word	0x00009720
        /*076c*/ 	.word	0x00000003
        /*0770*/ 	.word	0x00000000
        /*0774*/ 	.short	0x010a
        /*0776*/ 	.byte	0x3f
	.zero		1


	//   ....[108]....
        /*0778*/ 	.word	0x00009780
        /*077c*/ 	.word	0x00000077
        /*0780*/ 	.word	0x00000000
        /*0784*/ 	.short	0x010a
        /*0786*/ 	.byte	0x3f
	.zero		1


	//   ....[109]....
        /*0788*/ 	.word	0x000097d0
        /*078c*/ 	.word	0x00000003
        /*0790*/ 	.word	0x00000000
        /*0794*/ 	.short	0x010a
        /*0796*/ 	.byte	0x3f
	.zero		1


	//   ....[110]....
        /*0798*/ 	.word	0x00009830
        /*079c*/ 	.word	0x00000004
        /*07a0*/ 	.word	0x00000000
        /*07a4*/ 	.short	0x010a
        /*07a6*/ 	.byte	0x3f
	.zero		1


	//   ....[111]....
        /*07a8*/ 	.word	0x00009880
        /*07ac*/ 	.word	0x00000077
        /*07b0*/ 	.word	0x00000010
        /*07b4*/ 	.short	0x010a
        /*07b6*/ 	.byte	0x3f
	.zero		1


	//   ....[112]....
        /*07b8*/ 	.word	0x00009950
        /*07bc*/ 	.word	0x0000000a
        /*07c0*/ 	.word	0x000000f0
        /*07c4*/ 	.short	0x010a
        /*07c6*/ 	.byte	0x3f
	.zero		1


	//   ....[113]....
        /*07c8*/ 	.word	0x00009a20
        /*07cc*/ 	.word	0x00000009
        /*07d0*/ 	.word	0x00000000
        /*07d4*/ 	.short	0x010a
        /*07d6*/ 	.byte	0x3f
	.zero		1


	//   ....[114]....
        /*07d8*/ 	.word	0x00009a70
        /*07dc*/ 	.word	0x00000008
        /*07e0*/ 	.word	0x00000000
        /*07e4*/ 	.short	0x010a
        /*07e6*/ 	.byte	0x3f
	.zero		1


	//   ....[115]....
        /*07e8*/ 	.word	0x00009ac0
        /*07ec*/ 	.word	0x00000009
        /*07f0*/ 	.word	0x00000000
        /*07f4*/ 	.short	0x010a
        /*07f6*/ 	.byte	0x3f
	.zero		1


	//   ....[116]....
        /*07f8*/ 	.word	0x00009b10
        /*07fc*/ 	.word	0x00000008
        /*0800*/ 	.word	0x00000000
        /*0804*/ 	.short	0x010a
        /*0806*/ 	.byte	0x3f
	.zero		1


	//   ....[117]....
        /*0808*/ 	.word	0x00009b60
        /*080c*/ 	.word	0x00000009
        /*0810*/ 	.word	0x00000000
        /*0814*/ 	.short	0x010a
        /*0816*/ 	.byte	0x3f
	.zero		1


	//   ....[118]....
        /*0818*/ 	.word	0x00009bb0
        /*081c*/ 	.word	0x00000008
        /*0820*/ 	.word	0x00000000
        /*0824*/ 	.short	0x010a
        /*0826*/ 	.byte	0x3f
	.zero		1


	//   ....[119]....
        /*0828*/ 	.word	0x00009c00
        /*082c*/ 	.word	0x00000009
        /*0830*/ 	.word	0x00000000
        /*0834*/ 	.short	0x010a
        /*0836*/ 	.byte	0x3f
	.zero		1


	//   ....[120]....
        /*0838*/ 	.word	0x00009c50
        /*083c*/ 	.word	0x00000008
        /*0840*/ 	.word	0x00000000
        /*0844*/ 	.short	0x010a
        /*0846*/ 	.byte	0x3f
	.zero		1


	//   ....[121]....
        /*0848*/ 	.word	0x00009ca0
        /*084c*/ 	.word	0x00000009
        /*0850*/ 	.word	0x00000000
        /*0854*/ 	.short	0x010a
        /*0856*/ 	.byte	0x3f
	.zero		1


	//   ....[122]....
        /*0858*/ 	.word	0x00009cf0
        /*085c*/ 	.word	0x00000008
        /*0860*/ 	.word	0x00000000
        /*0864*/ 	.short	0x010a
        /*0866*/ 	.byte	0x3f
	.zero		1


	//   ....[123]....
        /*0868*/ 	.word	0x00009d40
        /*086c*/ 	.word	0x00000009
        /*0870*/ 	.word	0x00000000
        /*0874*/ 	.short	0x010a
        /*0876*/ 	.byte	0x3f
	.zero		1


	//   ....[124]....
        /*0878*/ 	.word	0x00009d90
        /*087c*/ 	.word	0x00000008
        /*0880*/ 	.word	0x00000000
        /*0884*/ 	.short	0x010a
        /*0886*/ 	.byte	0x3f
	.zero		1


	//   ....[125]....
        /*0888*/ 	.word	0x00009de0
        /*088c*/ 	.word	0x00000009
        /*0890*/ 	.word	0x00000000
        /*0894*/ 	.short	0x010a
        /*0896*/ 	.byte	0x3f
	.zero		1


	//   ....[126]....
        /*0898*/ 	.word	0x00009e30
        /*089c*/ 	.word	0x00000008
        /*08a0*/ 	.word	0x00000000
        /*08a4*/ 	.short	0x010a
        /*08a6*/ 	.byte	0x3f
	.zero		1


	//   ....[127]....
        /*08a8*/ 	.word	0x00009e80
        /*08ac*/ 	.word	0x00000009
        /*08b0*/ 	.word	0x00000000
        /*08b4*/ 	.short	0x010a
        /*08b6*/ 	.byte	0x3f
	.zero		1


	//   ....[128]....
        /*08b8*/ 	.word	0x00009ed0
        /*08bc*/ 	.word	0x00000008
        /*08c0*/ 	.word	0x00000000
        /*08c4*/ 	.short	0x010a
        /*08c6*/ 	.byte	0x3f
	.zero		1


	//   ....[129]....
        /*08c8*/ 	.word	0x00009f20
        /*08cc*/ 	.word	0x00000009
        /*08d0*/ 	.word	0x00000000
        /*08d4*/ 	.short	0x010a
        /*08d6*/ 	.byte	0x3f
	.zero		1


	//   ....[130]....
        /*08d8*/ 	.word	0x00009f70
        /*08dc*/ 	.word	0x00000008
        /*08e0*/ 	.word	0x00000000
        /*08e4*/ 	.short	0x010a
        /*08e6*/ 	.byte	0x3f
	.zero		1


	//   ....[131]....
        /*08e8*/ 	.word	0x00009fc0
        /*08ec*/ 	.word	0x00000009
        /*08f0*/ 	.word	0x00000000
        /*08f4*/ 	.short	0x010a
        /*08f6*/ 	.byte	0x3f
	.zero		1


	//   ....[132]....
        /*08f8*/ 	.word	0x0000a010
        /*08fc*/ 	.word	0x00000008
        /*0900*/ 	.word	0x00000000
        /*0904*/ 	.short	0x010a
        /*0906*/ 	.byte	0x3f
	.zero		1


	//   ....[133]....
        /*0908*/ 	.word	0x0000a060
        /*090c*/ 	.word	0x00000009
        /*0910*/ 	.word	0x00000000
        /*0914*/ 	.short	0x010a
        /*0916*/ 	.byte	0x3f
	.zero		1


	//   ....[134]....
        /*0918*/ 	.word	0x0000a0b0
        /*091c*/ 	.word	0x00000008
        /*0920*/ 	.word	0x00000000
        /*0924*/ 	.short	0x010a
        /*0926*/ 	.byte	0x3f
	.zero		1


	//   ....[135]....
        /*0928*/ 	.word	0x0000a100
        /*092c*/ 	.word	0x00000009
        /*0930*/ 	.word	0x00000000
        /*0934*/ 	.short	0x010a
        /*0936*/ 	.byte	0x3f
	.zero		1


	//   ....[136]....
        /*0938*/ 	.word	0x0000a150
        /*093c*/ 	.word	0x00000008
        /*0940*/ 	.word	0x00000000
        /*0944*/ 	.short	0x010a
        /*0946*/ 	.byte	0x3f
	.zero		1


	//   ....[137]....
        /*0948*/ 	.word	0x0000a1a0
        /*094c*/ 	.word	0x00000009
        /*0950*/ 	.word	0x00000000
        /*0954*/ 	.short	0x010a
        /*0956*/ 	.byte	0x3f
	.zero		1


	//   ....[138]....
        /*0958*/ 	.word	0x0000a1f0
        /*095c*/ 	.word	0x00000008
        /*0960*/ 	.word	0x00000000
        /*0964*/ 	.short	0x010a
        /*0966*/ 	.byte	0x3f
	.zero		1


	//   ....[139]....
        /*0968*/ 	.word	0x0000a240
        /*096c*/ 	.word	0x00000009
        /*0970*/ 	.word	0x00000000
        /*0974*/ 	.short	0x010a
        /*0976*/ 	.byte	0x3f
	.zero		1


	//   ....[140]....
        /*0978*/ 	.word	0x0000a290
        /*097c*/ 	.word	0x00000008
        /*0980*/ 	.word	0x00000000
        /*0984*/ 	.short	0x010a
        /*0986*/ 	.byte	0x3f
	.zero		1


	//   ....[141]....
        /*0988*/ 	.word	0x0000a2e0
        /*098c*/ 	.word	0x0000000b
        /*0990*/ 	.word	0x00000000
        /*0994*/ 	.short	0x010a
        /*0996*/ 	.byte	0x3f
	.zero		1


	//----- nvinfo : EIATTR_NUM_MBARRIERS
	.align		4
.L_37:
        /*0998*/ 	.byte	0x03, 0x38
        /*099a*/ 	.short	0x0042


	//----- nvinfo : EIATTR_EXIT_INSTR_OFFSETS
	.align		4
        /*099c*/ 	.byte	0x04, 0x1c
        /*099e*/ 	.short	(.L_39 - .L_38)


	//   ....[0]....
.L_38:
        /*09a0*/ 	.word	0x000014f0


	//   ....[1]....
        /*09a4*/ 	.word	0x00001550


	//   ....[2]....
        /*09a8*/ 	.word	0x000078f0


	//   ....[3]....
        /*09ac*/ 	.word	0x00007920


	//   ....[4]....
        /*09b0*/ 	.word	0x00009770


	//----- nvinfo : EIATTR_MAX_THREADS
	.align		4
.L_39:
        /*09b4*/ 	.byte	0x04, 0x05
        /*09b6*/ 	.short	(.L_41 - .L_40)
.L_40:
        /*09b8*/ 	.word	0x00000180
        /*09bc*/ 	.word	0x00000001
        /*09c0*/ 	.word	0x00000001


	//----- nvinfo : EIATTR_CRS_STACK_SIZE
	.align		4
.L_41:
        /*09c4*/ 	.byte	0x04, 0x1e
        /*09c6*/ 	.short	(.L_43 - .L_42)
.L_42:
        /*09c8*/ 	.word	0x00000000


	//----- nvinfo : EIATTR_CBANK_PARAM_SIZE
	.align		4
.L_43:
        /*09cc*/ 	.byte	0x03, 0x19
        /*09ce*/ 	.short	0x0470


	//----- nvinfo : EIATTR_PARAM_CBANK
	.align		4
        /*09d0*/ 	.byte	0x04, 0x0a
        /*09d2*/ 	.short	(.L_45 - .L_44)
	.align		4
.L_44:
        /*09d4*/ 	.word	index@(.nv.constant0._ZN7cutlass13device_kernelINS_4gemm6kernel13GemmUniversalIN4cute5tupleIJiiiiEEENS1_10collective13CollectiveMmaINS1_34MainloopSm90TmaGmmaWarpSpecializedILi30ENS5_IJNS4_1CILi1EEESB_SB_EEENS1_32KernelTmaWarpSpecializedPingpongEEENS5_IJNSA_ILi64EEENSA_ILi176EEENSA_ILi32EEEEEEaNS5_IJlSB_lEEEaSJ_NS4_8TiledMMAINS4_8MMA_AtomIJNS4_4SM904GMMA26MMA_64x16x32_S32S8S8_SS_TNEEEENS4_6LayoutISC_NS5_IJNSA_ILi0EEESR_SR_EEEEENS5_IJNS4_10UnderscoreESU_SU_EEEEENS4_13SM90_TMA_LOADENS4_14ComposedLayoutINS4_7SwizzleILi1ELi4ELi3EEENS4_18smem_ptr_flag_bitsILi8EEENSQ_INS5_IJNSA_ILi8EEESH_EEENS5_IJSH_SB_EEEEEEEvNS4_8identityESX_S17_vS18_EENS_8epilogue10collective6detail29Sm90TmaWarpSpecializedAdapterINS1B_15DefaultEpilogueIaSJ_SJ_NS1A_6thread17LinearCombinationIaLi1EiiLNS1F_9ScaleType4KindE0ELNS_15FloatRoundStyleE2EaEENS1_15EpilogueDefaultEEEEEvvEEEEvNT_6ParamsE)
        /*09d8*/ 	.short	0x0210
        /*09da*/ 	.short	0x0470


	//----- nvinfo : EIATTR_SW_WAR
	.align		4
.L_45:
        /*09dc*/ 	.byte	0x04, 0x36
        /*09de*/ 	.short	(.L_47 - .L_46)
.L_46:
        /*09e0*/ 	.word	0x00000008
.L_47:


//--------------------- .nv.callgraph             --------------------------
	.section	.nv.callgraph,"",@"SHT_CUDA_CALLGRAPH"
	.align	4
	.sectionentsize	8
	.align		4
        /*0000*/ 	.word	0x00000000
	.align		4
        /*0004*/ 	.word	0xffffffff
	.align		4
        /*0008*/ 	.word	index@(_ZN7cutlass13device_kernelINS_4gemm6kernel13GemmUniversalIN4cute5tupleIJiiiiEEENS1_10collective13CollectiveMmaINS1_34MainloopSm90TmaGmmaWarpSpecializedILi30ENS5_IJNS4_1CILi1EEESB_SB_EEENS1_32KernelTmaWarpSpecializedPingpongEEENS5_IJNSA_ILi64EEENSA_ILi176EEENSA_ILi32EEEEEEaNS5_IJlSB_lEEEaSJ_NS4_8TiledMMAINS4_8MMA_AtomIJNS4_4SM904GMMA26MMA_64x16x32_S32S8S8_SS_TNEEEENS4_6LayoutISC_NS5_IJNSA_ILi0EEESR_SR_EEEEENS5_IJNS4_10UnderscoreESU_SU_EEEEENS4_13SM90_TMA_LOADENS4_14ComposedLayoutINS4_7SwizzleILi1ELi4ELi3EEENS4_18smem_ptr_flag_bitsILi8EEENSQ_INS5_IJNSA_ILi8EEESH_EEENS5_IJSH_SB_EEEEEEEvNS4_8identityESX_S17_vS18_EENS_8epilogue10collective6detail29Sm90TmaWarpSpecializedAdapterINS1B_15DefaultEpilogueIaSJ_SJ_NS1A_6thread17LinearCombinationIaLi1EiiLNS1F_9ScaleType4KindE0ELNS_15FloatRoundStyleE2EaEENS1_15EpilogueDefaultEEEEEvvEEEEvNT_6ParamsE)
	.align		4
        /*000c*/ 	.word	index@(__assertfail)
	.align		4
        /*0010*/ 	.word	0x00000000
	.align		4
        /*0014*/ 	.word	0xfffffffe
	.align		4
        /*0018*/ 	.word	0x00000000
	.align		4
        /*001c*/ 	.word	0xfffffffd
	.align		4
        /*0020*/ 	.word	0x00000000
	.align		4
        /*0024*/ 	.word	0xfffffffc


//--------------------- .nv.constant4             --------------------------
	.section	.nv.constant4,"a",@progbits
	.align	8
	.align		8
.nv.constant4:
        /*0000*/ 	.dword	__assertfail
	.align		8
        /*0008*/ 	.dword	__unnamed_1
	.align		8
        /*0010*/ 	.dword	_ZN40_INTERNAL_b7ca5afd_4_k_cu_49c46841_149524cuda3std3__45__cpo5beginE
	.align		8
        /*0018*/ 	.dword	_ZN40_INTERNAL_b7ca5afd_4_k_cu_49c46841_149524cuda3std3__45__cpo3endE
	.align		8
        /*0020*/ 	.dword	_ZN40_INTERNAL_b7ca5afd_4_k_cu_49c46841_149524cuda3std3__45__cpo6cbeginE
	.align		8
        /*0028*/ 	.dword	_ZN40_INTERNAL_b7ca5afd_4_k_cu_49c46841_149524cuda3std3__45__cpo4cendE
	.align		8
        /*0030*/ 	.dword	_ZN40_INTERNAL_b7ca5afd_4_k_cu_49c46841_149524cuda3std3__442_GLOBAL__N__b7ca5afd_4_k_cu_49c46841_149526ignoreE
	.align		8
        /*0038*/ 	.dword	_ZN40_INTERNAL_b7ca5afd_4_k_cu_49c46841_149524cuda3std3__419piecewise_constructE
	.align		8
        /*0040*/ 	.dword	_ZN40_INTERNAL_b7ca5afd_4_k_cu_49c46841_149524cuda3std3__48in_placeE
	.align		8
        /*0048*/ 	.dword	_ZN40_INTERNAL_b7ca5afd_4_k_cu_49c46841_149524cuda3std6ranges3__45__cpo4swapE
	.align		8
        /*0050*/ 	.dword	_ZN40_INTERNAL_b7ca5afd_4_k_cu_49c46841_149524cuda3std6ranges3__45__cpo9iter_moveE
	.align		8
        /*0058*/ 	.dword	_ZN40_INTERNAL_b7ca5afd_4_k_cu_49c46841_149524cute7productE
	.align		8
        /*0060*/ 	.dword	_ZN40_INTERNAL_b7ca5afd_4_k_cu_49c46841_149524cute1_E
	.align		8
        /*0068*/ 	.dword	$str$22
	.align		8
        /*0070*/ 	.dword	$str$23


//--------------------- .text._ZN7cutlass13device_kernelINS_4gemm6kernel13GemmUniversalIN4cute5tupleIJiiiiEEENS1_10collective13CollectiveMmaINS1_34MainloopSm90TmaGmmaWarpSpecializedILi30ENS5_IJNS4_1CILi1EEESB_SB_EEENS1_32KernelTmaWarpSpecializedPingpongEEENS5_IJNSA_ILi64EEENSA_ILi176EEENSA_ILi32EEEEEEaNS5_IJlSB_lEEEaSJ_NS4_8TiledMMAINS4_8MMA_AtomIJNS4_4SM904GMMA26MMA_64x16x32_S32S8S8_SS_TNEEEENS4_6LayoutISC_NS5_IJNSA_ILi0EEESR_SR_EEEEENS5_IJNS4_10UnderscoreESU_SU_EEEEENS4_13SM90_TMA_LOADENS4_14ComposedLayoutINS4_7SwizzleILi1ELi4ELi3EEENS4_18smem_ptr_flag_bitsILi8EEENSQ_INS5_IJNSA_ILi8EEESH_EEENS5_IJSH_SB_EEEEEEEvNS4_8identityESX_S17_vS18_EENS_8epilogue10collective6detail29Sm90TmaWarpSpecializedAdapterINS1B_15DefaultEpilogueIaSJ_SJ_NS1A_6thread17LinearCombinationIaLi1EiiLNS1F_9ScaleType4KindE0ELNS_15FloatRoundStyleE2EaEENS1_15EpilogueDefaultEEEEEvvEEEEvNT_6ParamsE --------------------------
	.section	.text._ZN7cutlass13device_kernelINS_4gemm6kernel13GemmUniversalIN4cute5tupleIJiiiiEEENS1_10collective13CollectiveMmaINS1_34MainloopSm90TmaGmmaWarpSpecializedILi30ENS5_IJNS4_1CILi1EEESB_SB_EEENS1_32KernelTmaWarpSpecializedPingpongEEENS5_IJNSA_ILi64EEENSA_ILi176EEENSA_ILi32EEEEEEaNS5_IJlSB_lEEEaSJ_NS4_8TiledMMAINS4_8MMA_AtomIJNS4_4SM904GMMA26MMA_64x16x32_S32S8S8_SS_TNEEEENS4_6LayoutISC_NS5_IJNSA_ILi0EEESR_SR_EEEEENS5_IJNS4_10UnderscoreESU_SU_EEEEENS4_13SM90_TMA_LOADENS4_14ComposedLayoutINS4_7SwizzleILi1ELi4ELi3EEENS4_18smem_ptr_flag_bitsILi8EEENSQ_INS5_IJNSA_ILi8EEESH_EEENS5_IJSH_SB_EEEEEEEvNS4_8identityESX_S17_vS18_EENS_8epilogue10collective6detail29Sm90TmaWarpSpecializedAdapterINS1B_15DefaultEpilogueIaSJ_SJ_NS1A_6thread17LinearCombinationIaLi1EiiLNS1F_9ScaleType4KindE0ELNS_15FloatRoundStyleE2EaEENS1_15EpilogueDefaultEEEEEvvEEEEvNT_6ParamsE,"ax",@progbits
	.align	128
.text._ZN7cutlass13device_kernelINS_4gemm6kernel13GemmUniversalIN4cute5tupleIJiiiiEEENS1_10collective13CollectiveMmaINS1_34MainloopSm90TmaGmmaWarpSpecializedILi30ENS5_IJNS4_1CILi1EEESB_SB_EEENS1_32KernelTmaWarpSpecializedPingpongEEENS5_IJNSA_ILi64EEENSA_ILi176EEENSA_ILi32EEEEEEaNS5_IJlSB_lEEEaSJ_NS4_8TiledMMAINS4_8MMA_AtomIJNS4_4SM904GMMA26MMA_64x16x32_S32S8S8_SS_TNEEEENS4_6LayoutISC_NS5_IJNSA_ILi0EEESR_SR_EEEEENS5_IJNS4_10UnderscoreESU_SU_EEEEENS4_13SM90_TMA_LOADENS4_14ComposedLayoutINS4_7SwizzleILi1ELi4ELi3EEENS4_18smem_ptr_flag_bitsILi8EEENSQ_INS5_IJNSA_ILi8EEESH_EEENS5_IJSH_SB_EEEEEEEvNS4_8identityESX_S17_vS18_EENS_8epilogue10collective6detail29Sm90TmaWarpSpecializedAdapterINS1B_15DefaultEpilogueIaSJ_SJ_NS1A_6thread17LinearCombinationIaLi1EiiLNS1F_9ScaleType4KindE0ELNS_15FloatRoundStyleE2EaEENS1_15EpilogueDefaultEEEEEvvEEEEvNT_6ParamsE:
        .type           _ZN7cutlass13device_kernelINS_4gemm6kernel13GemmUniversalIN4cute5tupleIJiiiiEEENS1_10collective13CollectiveMmaINS1_34MainloopSm90TmaGmmaWarpSpecializedILi30ENS5_IJNS4_1CILi1EEESB_SB_EEENS1_32KernelTmaWarpSpecializedPingpongEEENS5_IJNSA_ILi64EEENSA_ILi176EEENSA_ILi32EEEEEEaNS5_IJlSB_lEEEaSJ_NS4_8TiledMMAINS4_8MMA_AtomIJNS4_4SM904GMMA26MMA_64x16x32_S32S8S8_SS_TNEEEENS4_6LayoutISC_NS5_IJNSA_ILi0EEESR_SR_EEEEENS5_IJNS4_10UnderscoreESU_SU_EEEEENS4_13SM90_TMA_LOADENS4_14ComposedLayoutINS4_7SwizzleILi1ELi4ELi3EEENS4_18smem_ptr_flag_bitsILi8EEENSQ_INS5_IJNSA_ILi8EEESH_EEENS5_IJSH_SB_EEEEEEEvNS4_8identityESX_S17_vS18_EENS_8epilogue10collective6detail29Sm90TmaWarpSpecializedAdapterINS1B_15DefaultEpilogueIaSJ_SJ_NS1A_6thread17LinearCombinationIaLi1EiiLNS1F_9ScaleType4KindE0ELNS_15FloatRoundStyleE2EaEENS1_15EpilogueDefaultEEEEEvvEEEEvNT_6ParamsE,@function
        .size           _ZN7cutlass13device_kernelINS_4gemm6kernel13GemmUniversalIN4cute5tupleIJiiiiEEENS1_10collective13CollectiveMmaINS1_34MainloopSm90TmaGmmaWarpSpecializedILi30ENS5_IJNS4_1CILi1EEESB_SB_EEENS1_32KernelTmaWarpSpecializedPingpongEEENS5_IJNSA_ILi64EEENSA_ILi176EEENSA_ILi32EEEEEEaNS5_IJlSB_lEEEaSJ_NS4_8TiledMMAINS4_8MMA_AtomIJNS4_4SM904GMMA26MMA_64x16x32_S32S8S8_SS_TNEEEENS4_6LayoutISC_NS5_IJNSA_ILi0EEESR_SR_EEEEENS5_IJNS4_10UnderscoreESU_SU_EEEEENS4_13SM90_TMA_LOADENS4_14ComposedLayoutINS4_7SwizzleILi1ELi4ELi3EEENS4_18smem_ptr_flag_bitsILi8EEENSQ_INS5_IJNSA_ILi8EEESH_EEENS5_IJSH_SB_EEEEEEEvNS4_8identityESX_S17_vS18_EENS_8epilogue10collective6detail29Sm90TmaWarpSpecializedAdapterINS1B_15DefaultEpilogueIaSJ_SJ_NS1A_6thread17LinearCombinationIaLi1EiiLNS1F_9ScaleType4KindE0ELNS_15FloatRoundStyleE2EaEENS1_15EpilogueDefaultEEEEEvvEEEEvNT_6ParamsE,(.L_x_302 - _ZN7cutlass13device_kernelINS_4gemm6kernel13GemmUniversalIN4cute5tupleIJiiiiEEENS1_10collective13CollectiveMmaINS1_34MainloopSm90TmaGmmaWarpSpecializedILi30ENS5_IJNS4_1CILi1EEESB_SB_EEENS1_32KernelTmaWarpSpecializedPingpongEEENS5_IJNSA_ILi64EEENSA_ILi176EEENSA_ILi32EEEEEEaNS5_IJlSB_lEEEaSJ_NS4_8TiledMMAINS4_8MMA_AtomIJNS4_4SM904GMMA26MMA_64x16x32_S32S8S8_SS_TNEEEENS4_6LayoutISC_NS5_IJNSA_ILi0EEESR_SR_EEEEENS5_IJNS4_10UnderscoreESU_SU_EEEEENS4_13SM90_TMA_LOADENS4_14ComposedLayoutINS4_7SwizzleILi1ELi4ELi3EEENS4_18smem_ptr_flag_bitsILi8EEENSQ_INS5_IJNSA_ILi8EEESH_EEENS5_IJSH_SB_EEEEEEEvNS4_8identityESX_S17_vS18_EENS_8epilogue10collective6detail29Sm90TmaWarpSpecializedAdapterINS1B_15DefaultEpilogueIaSJ_SJ_NS1A_6thread17LinearCombinationIaLi1EiiLNS1F_9ScaleType4KindE0ELNS_15FloatRoundStyleE2EaEENS1_15EpilogueDefaultEEEEEvvEEEEvNT_6ParamsE)
        .other          _ZN7cutlass13device_kernelINS_4gemm6kernel13GemmUniversalIN4cute5tupleIJiiiiEEENS1_10collective13CollectiveMmaINS1_34MainloopSm90TmaGmmaWarpSpecializedILi30ENS5_IJNS4_1CILi1EEESB_SB_EEENS1_32KernelTmaWarpSpecializedPingpongEEENS5_IJNSA_ILi64EEENSA_ILi176EEENSA_ILi32EEEEEEaNS5_IJlSB_lEEEaSJ_NS4_8TiledMMAINS4_8MMA_AtomIJNS4_4SM904GMMA26MMA_64x16x32_S32S8S8_SS_TNEEEENS4_6LayoutISC_NS5_IJNSA_ILi0EEESR_SR_EEEEENS5_IJNS4_10UnderscoreESU_SU_EEEEENS4_13SM90_TMA_LOADENS4_14ComposedLayoutINS4_7SwizzleILi1ELi4ELi3EEENS4_18smem_ptr_flag_bitsILi8EEENSQ_INS5_IJNSA_ILi8EEESH_EEENS5_IJSH_SB_EEEEEEEvNS4_8identityESX_S17_vS18_EENS_8epilogue10collective6detail29Sm90TmaWarpSpecializedAdapterINS1B_15DefaultEpilogueIaSJ_SJ_NS1A_6thread17LinearCombinationIaLi1EiiLNS1F_9ScaleType4KindE0ELNS_15FloatRoundStyleE2EaEENS1_15EpilogueDefaultEEEEEvvEEEEvNT_6ParamsE,@"STO_CUDA_ENTRY STV_DEFAULT"
_ZN7cutlass13device_kernelINS_4gemm6kernel13GemmUniversalIN4cute5tupleIJiiiiEEENS1_10collective13CollectiveMmaINS1_34MainloopSm90TmaGmmaWarpSpecializedILi30ENS5_IJNS4_1CILi1EEESB_SB_EEENS1_32KernelTmaWarpSpecializedPingpongEEENS5_IJNSA_ILi64EEENSA_ILi176EEENSA_ILi32EEEEEEaNS5_IJlSB_lEEEaSJ_NS4_8TiledMMAINS4_8MMA_AtomIJNS4_4SM904GMMA26MMA_64x16x32_S32S8S8_SS_TNEEEENS4_6LayoutISC_NS5_IJNSA_ILi0EEESR_SR_EEEEENS5_IJNS4_10UnderscoreESU_SU_EEEEENS4_13SM90_TMA_LOADENS4_14ComposedLayoutINS4_7SwizzleILi1ELi4ELi3EEENS4_18smem_ptr_flag_bitsILi8EEENSQ_INS5_IJNSA_ILi8EEESH_EEENS5_IJSH_SB_EEEEEEEvNS4_8identityESX_S17_vS18_EENS_8epilogue10collective6detail29Sm90TmaWarpSpecializedAdapterINS1B_15DefaultEpilogueIaSJ_SJ_NS1A_6thread17LinearCombinationIaLi1EiiLNS1F_9ScaleType4KindE0ELNS_15FloatRoundStyleE2EaEENS1_15EpilogueDefaultEEEEEvvEEEEvNT_6ParamsE:
[----:B------:R-:W0:Y:S02]  /*0000*/  LDC R1, c[0x0][0x28] ;  /* 0x00000a00ff017b82 */ /* 0x000e240000000800 */
[----:B0-----:R-:W-:Y:S01]  /*0010*/  VIADD R1, R1, 0xfffffff8 ;  /* 0xfffffff801017836 */ /* 0x001fe20000000000 */
[----:B------:R-:W0:Y:S01]  /*0020*/  S2R R4, SR_TID.X ;  /* 0x0000000000047919 */ /* 0x000e220000002100 */
[----:B------:R-:W-:Y:S01]  /*0030*/  ELECT P0, URZ, PT ;  /* 0x00000000003f782f */ /* 0x000fe20003800000 */
[----:B------:R-:W-:Y:S01]  /*0040*/  BSSY B0, `(.L_x_0) ;  /* 0x000000f000007945 */ /* 0x000fe20003800000 */
[--C-:B0-----:R-:W-:Y:S02]  /*0050*/  SHF.R.U32.HI R0, RZ, 0x5, R4.reuse ;  /* 0x00000005ff007819 */ /* 0x101fe40000011604 */
[----:B------:R-:W-:-:S03]  /*0060*/  SHF.R.U32.HI R5, RZ, 0x7, R4 ;  /* 0x00000007ff057819 */ /* 0x000fc60000011604 */
[----:B------:R-:W0:Y:S04]  /*0070*/  SHFL.IDX PT, R2, R0, RZ, 0x1f ;  /* 0x00001fff00027589 */ /* 0x000e2800000e0000 */
[----:B------:R1:W2:Y:S01]  /*0080*/  SHFL.IDX PT, R8, R5, RZ, 0x1f ;  /* 0x00001fff05087589 */ /* 0x0002a200000e0000 */
[----:B0-----:R-:W-:-:S13]  /*0090*/  ISETP.NE.OR P0, PT, R2, RZ, !P0 ;  /* 0x000000ff0200720c */ /* 0x001fda0004705670 */
[----:B-12---:R-:W-:Y:S05]  /*00a0*/  @P0 BRA `(.L_x_1) ;  /* 0x0000000000200947 */ /* 0x006fea0003800000 */
[----:B------:R-:W-:Y:S02]  /*00b0*/  ULDC.64 UR4, c[0x0][0x198] ;  /* 0x0000660000047ab9 */ /* 0x000fe40000000a00 */
[----:B------:R-:W-:Y:S02]  /*00c0*/  UIADD3 UR6, UP0, UR4, 0xf0, URZ ;  /* 0x000000f004067890 */ /* 0x000fe4000ff1e03f */
[----:B------:R-:W-:Y:S02]  /*00d0*/  UIADD3 UR4, UP1, UR4, 0x1f0, URZ ;  /* 0x000001f004047890 */ /* 0x000fe4000ff3e03f */
[----:B------:R-:W-:Y:S02]  /*00e0*/  UIADD3.X UR7, URZ, UR5, URZ, UP0, !UPT ;  /* 0x000000053f077290 */ /* 0x000fe400087fe43f */
[----:B------:R-:W-:-:S07]  /*00f0*/  UIADD3.X UR5, URZ, UR5, URZ, UP1, !UPT ;  /* 0x000000053f057290 */ /* 0x000fce0008ffe43f */
[----:B------:R0:W-:Y:S02]  /*0100*/  UTMACCTL.PF [UR6] ;  /* 0x00000000060079b9 */ /* 0x0001e40008040000 */
[----:B------:R0:W-:Y:S02]  /*0110*/  UTMACCTL.PF [UR4] ;  /* 0x00000000040079b9 */ /* 0x0001e40008040000 */
[----:B0-----:R-:W-:Y:S01]  /*0120*/  NOP ;  /* 0x0000000000007918 */ /* 0x001fe20000000000 */
.L_x_1:
[----:B------:R-:W-:Y:S05]  /*0130*/  BSYNC B0 ;  /* 0x0000000000007941 */ /* 0x000fea0003800000 */
.L_x_0:
[----:B------:R-:W0:Y:S02]  /*0140*/  SHFL.IDX PT, R3, R0, RZ, 0x1f ;  /* 0x00001fff00037589 */ /* 0x000e2400000e0000 */
[----:B0-----:R-:W-:-:S13]  /*0150*/  ISETP.NE.AND P0, PT, R3, RZ, PT ;  /* 0x000000ff0300720c */ /* 0x001fda0003f05270 */
[----:B------:R-:W-:Y:S05]  /*0160*/  @P0 BRA `(.L_x_2) ;  /* 0x0000000400340947 */ /* 0x000fea0003800000 */
[----:B------:R-:W-:Y:S01]  /*0170*/  ELECT P0, URZ, PT ;  /* 0x00000000003f782f */ /* 0x000fe20003800000 */
[----:B------:R-:W-:-:S12]  /*0180*/  BSSY B0, `(.L_x_2) ;  /* 0x000004b000007945 */ /* 0x000fd80003800000 */
[----:B------:R-:W-:Y:S05]  /*0190*/  @!P0 BRA `(.L_x_3) ;  /* 0x0000000400248947 */ /* 0x000fea0003800000 */
[----:B------:R-:W0:Y:S01]  /*01a0*/  S2UR UR8, SR_CgaCtaId ;  /* 0x00000000000879c3 */ /* 0x000e220000008800 */
[----:B------:R-:W-:Y:S01]  /*01b0*/  UMOV UR4, 0x400 ;  /* 0x0000040000047882 */ /* 0x000fe20000000000 */
[----:B------:R-:W-:Y:S01]  /*01c0*/  UMOV UR5, 0x1 ;  /* 0x0000000100057882 */ /* 0x000fe20000000000 */
[----:B------:R-:W-:Y:S02]  /*01d0*/  UMOV UR6, 0x80 ;  /* 0x0000008000067882 */ /* 0x000fe40000000000 */
[----:B------:R-:W-:-:S04]  /*01e0*/  UIADD3 UR6, -UR6, 0x100000, URZ ;  /* 0x0010000006067890 */ /* 0x000fc8000fffe13f */
[----:B------:R-:W-:Y:S02]  /*01f0*/  USHF.L.U32 UR7, UR6, 0xb, URZ ;  /* 0x0000000b06077899 */ /* 0x000fe4000800063f */
[----:B------:R-:W-:Y:S02]  /*0200*/  USHF.L.U32 UR6, UR6, 0x1, URZ ;  /* 0x0000000106067899 */ /* 0x000fe4000800063f */
[----:B0-----:R-:W-:Y:S02]  /*0210*/  ULEA UR8, UR8, UR4, 0x18 ;  /* 0x0000000408087291 */ /* 0x001fe4000f8ec03f */
[----:B------:R-:W-:-:S04]  /*0220*/  UIADD3 UR4, -UR5, 0x100000, URZ ;  /* 0x0010000005047890 */ /* 0x000fc8000fffe13f */
[----:B------:R-:W-:Y:S02]  /*0230*/  USHF.L.U32 UR5, UR4, 0xb, URZ ;  /* 0x0000000b04057899 */ /* 0x000fe4000800063f */
[----:B------:R-:W-:Y:S01]  /*0240*/  USHF.L.U32 UR4, UR4, 0x1, URZ ;  /* 0x0000000104047899 */ /* 0x000fe2000800063f */
[----:B------:R-:W0:Y:S11]  /*0250*/  FENCE.VIEW.ASYNC.S ;  /* 0x00000000000073c6 */ /* 0x000e360000000000 */
[----:B0-----:R0:W1:Y:S01]  /*0260*/  SYNCS.EXCH.64 URZ, [UR8], UR4 ;  /* 0x00000004083f75b2 */ /* 0x0010620008000100 */
[----:B------:R0:W2:Y:S01]  /*0270*/  SYNCS.EXCH.64 URZ, [UR8+0xf0], UR6 ;  /* 0x0000f006083f75b2 */ /* 0x0000a20008000100 */
[----:B------:R0:W3:Y:S01]  /*0280*/  SYNCS.EXCH.64 URZ, [UR8+0x8], UR4 ;  /* 0x00000804083f75b2 */ /* 0x0000e20008000100 */
[----:B------:R0:W4:Y:S01]  /*0290*/  SYNCS.EXCH.64 URZ, [UR8+0xf8], UR6 ;  /* 0x0000f806083f75b2 */ /* 0x0001220008000100 */
[----:B------:R0:W0:Y:S01]  /*02a0*/  SYNCS.EXCH.64 URZ, [UR8+0x10], UR4 ;  /* 0x00001004083f75b2 */ /* 0x0000220008000100 */
        /* <DEDUP_REMOVED lines=55> */
[----:B-1234-:R-:W-:Y:S01]  /*0620*/  NOP ;  /* 0x0000000000007918 */ /* 0x01efe20000000000 */
.L_x_3:
[----:B0-----:R-:W-:Y:S05]  /*0630*/  BSYNC B0 ;  /* 0x0000000000007941 */ /* 0x001fea0003800000 */
.L_x_2:
[----:B------:R-:W0:Y:S01]  /*0640*/  SHFL.IDX PT, R6, R0, RZ, 0x1f ;  /* 0x00001fff00067589 */ /* 0x000e2200000e0000 */
[----:B------:R-:W-:Y:S01]  /*0650*/  ELECT P0, URZ, PT ;  /* 0x00000000003f782f */ /* 0x000fe20003800000 */
[----:B------:R-:W-:Y:S01]  /*0660*/  NOP ;  /* 0x0000000000007918 */ /* 0x000fe20000000000 */
[----:B------:R-:W-:Y:S01]  /*0670*/  ELECT P1, URZ, PT ;  /* 0x00000000003f782f */ /* 0x000fe20003820000 */
[----:B------:R-:W1:Y:S01]  /*0680*/  SHFL.IDX PT, R3, R0, RZ, 0x1f ;  /* 0x00001fff00037589 */ /* 0x000e6200000e0000 */
[----:B------:R-:W-:Y:S01]  /*0690*/  UMOV UR4, 0x20 ;  /* 0x0000002000047882 */ /* 0x000fe20000000000 */
[----:B------:R-:W-:Y:S01]  /*06a0*/  UMOV UR11, 0x80 ;  /* 0x00000080000b7882 */ /* 0x000fe20000000000 */
[----:B------:R-:W-:Y:S01]  /*06b0*/  NOP ;  /* 0x0000000000007918 */ /* 0x000fe20000000000 */
[C---:B------:R-:W-:Y:S01]  /*06c0*/  VIADD R33, R8.reuse, 0xffffffff ;  /* 0xffffffff08217836 */ /* 0x040fe20000000000 */
[----:B------:R-:W2:Y:S01]  /*06d0*/  SHFL.IDX PT, R5, R5, RZ, 0x1f ;  /* 0x00001fff05057589 */ /* 0x000ea200000e0000 */
[----:B------:R-:W-:Y:S01]  /*06e0*/  ULDC.64 UR36, c[0x0][0x208] ;  /* 0x0000820000247ab9 */ /* 0x000fe20000000a00 */
[----:B------:R-:W-:-:S02]  /*06f0*/  ISETP.NE.AND P2, PT, R8, RZ, PT ;  /* 0x000000ff0800720c */ /* 0x000fc40003f45270 */
[----:B------:R-:W-:Y:S02]  /*0700*/  ISETP.GE.U32.AND P3, PT, R33, 0x2, PT ;  /* 0x000000022100780c */ /* 0x000fe40003f66070 */
[----:B0-----:R-:W-:Y:S02]  /*0710*/  ISETP.NE.OR P0, PT, R6, RZ, !P0 ;  /* 0x000000ff0600720c */ /* 0x001fe40004705670 */
[----:B-1----:R-:W-:Y:S02]  /*0720*/  ISETP.NE.OR P1, PT, R3, RZ, !P1 ;  /* 0x000000ff0300720c */ /* 0x002fe40004f25670 */
[----:B------:R-:W-:-:S04]  /*0730*/  SHF.R.S32.HI R3, RZ, 0x1f, R2 ;  /* 0x0000001fff037819 */ /* 0x000fc80000011402 */
[----:B------:R-:W-:-:S05]  /*0740*/  LEA.HI R3, R3, R2, RZ, 0x2 ;  /* 0x0000000203037211 */ /* 0x000fca00078f10ff */
[----:B------:R-:W-:Y:S01]  /*0750*/  VOTEU.ALL UP0, P0 ;  /* 0x00000000003f7886 */ /* 0x000fe20000000000 */
[----:B------:R-:W-:Y:S01]  /*0760*/  LOP3.LUT R3, R3, 0xfffffffc, RZ, 0xc0, !PT ;  /* 0xfffffffc03037812 */ /* 0x000fe200078ec0ff */
[----:B------:R-:W-:-:S03]  /*0770*/  VOTEU.ALL UP1, P1 ;  /* 0x00000000003f7886 */ /* 0x000fc60000820000 */
[----:B------:R-:W0:Y:S01]  /*0780*/  @!UP0 S2UR UR7, SR_CgaCtaId ;  /* 0x00000000000789c3 */ /* 0x000e220000008800 */
[----:B------:R-:W-:Y:S01]  /*0790*/  @!UP0 UMOV UR6, 0x400 ;  /* 0x0000040000068882 */ /* 0x000fe20000000000 */
[----:B------:R-:W-:-:S04]  /*07a0*/  @!UP0 UIADD3 UR4, -UR4, 0x100000, URZ ;  /* 0x0010000004048890 */ /* 0x000fc8000fffe13f */
[----:B------:R-:W-:Y:S02]  /*07b0*/  @!UP0 USHF.L.U32 UR5, UR4, 0xb, URZ ;  /* 0x0000000b04058899 */ /* 0x000fe4000800063f */
[----:B------:R-:W-:Y:S01]  /*07c0*/  @!UP0 USHF.L.U32 UR4, UR4, 0x1, URZ ;  /* 0x0000000104048899 */ /* 0x000fe2000800063f */
[----:B------:R-:W-:Y:S01]  /*07d0*/  IMAD.IADD R0, R2, 0x1, -R3 ;  /* 0x0000000102007824 */ /* 0x000fe200078e0a03 */
[----:B------:R-:W-:Y:S01]  /*07e0*/  @!UP1 UMOV UR9, 0x400 ;  /* 0x0000040000099882 */ /* 0x000fe20000000000 */
[----:B------:R-:W-:Y:S01]  /*07f0*/  VOTEU.ALL UP2, P1 ;  /* 0x00000000003f7886 */ /* 0x000fe20000840000 */
[----:B------:R-:W-:Y:S01]  /*0800*/  VOTEU.ALL UP3, P1 ;  /* 0x00000000003f7886 */ /* 0x000fe20000860000 */
[----:B------:R-:W-:Y:S01]  /*0810*/  VOTEU.ALL UP4, P1 ;  /* 0x00000000003f7886 */ /* 0x000fe20000880000 */
[----:B------:R-:W1:Y:S01]  /*0820*/  @!UP1 S2UR UR10, SR_CgaCtaId ;  /* 0x00000000000a99c3 */ /* 0x000e620000008800 */
[----:B------:R-:W-:Y:S01]  /*0830*/  VOTEU.ALL UP5, P1 ;  /* 0x00000000003f7886 */ /* 0x000fe200008a0000 */
[----:B------:R-:W-:-:S04]  /*0840*/  SHF.R.S32.HI R3, RZ, 0x1f, R4 ;  /* 0x0000001fff037819 */ /* 0x000fc80000011404 */
[----:B------:R-:W-:-:S04]  /*0850*/  LEA.HI R3, R3, R4, RZ, 0x7 ;  /* 0x0000000403037211 */ /* 0x000fc800078f38ff */
[----:B------:R-:W-:-:S05]  /*0860*/  LOP3.LUT R3, R3, 0xffffff80, RZ, 0xc0, !PT ;  /* 0xffffff8003037812 */ /* 0x000fca00078ec0ff */
[----:B------:R-:W-:Y:S01]  /*0870*/  IMAD.IADD R3, R4, 0x1, -R3 ;  /* 0x0000000104037824 */ /* 0x000fe200078e0a03 */
[----:B0-----:R-:W-:Y:S02]  /*0880*/  @!UP0 ULEA UR8, UR7, UR6, 0x18 ;  /* 0x0000000607088291 */ /* 0x001fe4000f8ec03f */
[----:B------:R-:W-:-:S04]  /*0890*/  @!UP1 UIADD3 UR6, -UR11, 0x100000, URZ ;  /* 0x001000000b069890 */ /* 0x000fc8000fffe13f */
[----:B------:R-:W-:Y:S02]  /*08a0*/  @!UP1 USHF.L.U32 UR7, UR6, 0xb, URZ ;  /* 0x0000000b06079899 */ /* 0x000fe4000800063f */
[----:B------:R-:W-:Y:S01]  /*08b0*/  @!UP1 USHF.L.U32 UR6, UR6, 0x1, URZ ;  /* 0x0000000106069899 */ /* 0x000fe2000800063f */
[----:B------:R-:W-:Y:S01]  /*08c0*/  VOTEU.ALL UP0, P0 ;  /* 0x00000000003f7886 */ /* 0x000fe20000000000 */
[----:B-1----:R-:W-:Y:S01]  /*08d0*/  @!UP1 ULEA UR9, UR10, UR9, 0x18 ;  /* 0x000000090a099291 */ /* 0x002fe2000f8ec03f */
[----:B------:R-:W-:Y:S02]  /*08e0*/  VOTEU.ALL UP1, P0 ;  /* 0x00000000003f7886 */ /* 0x000fe40000020000 */
[----:B------:R-:W-:Y:S01]  /*08f0*/  ULDC.64 UR10, c[0x0][0x598] ;  /* 0x00016600000a7ab9 */ /* 0x000fe20000000a00 */
[----:B------:R-:W-:Y:S01]  /*0900*/  ISETP.NE.AND P0, PT, R0, 0x3, PT ;  /* 0x000000030000780c */ /* 0x000fe20003f05270 */
[----:B------:R-:W0:Y:S02]  /*0910*/  FENCE.VIEW.ASYNC.S ;  /* 0x00000000000073c6 */ /* 0x000e240000000000 */
[----:B0-----:R0:W1:Y:S01]  /*0920*/  @!UP0 SYNCS.EXCH.64 URZ, [UR8+0x210], UR4 ;  /* 0x00021004083f85b2 */ /* 0x0010620008000100 */
[----:B------:R-:W-:-:S02]  /*0930*/  ISETP.NE.U32.AND P1, PT, RZ, UR10, PT ;  /* 0x0000000aff007c0c */ /* 0x000fc4000bf25070 */
[----:B------:R-:W-:Y:S02]  /*0940*/  ISETP.EQ.OR P0, PT, R0, RZ, !P0 ;  /* 0x000000ff0000720c */ /* 0x000fe40004702670 */
[----:B------:R-:W-:Y:S02]  /*0950*/  ISETP.NE.AND.EX P1, PT, RZ, UR11, PT, P1 ;  /* 0x0000000bff007c0c */ /* 0x000fe4000bf25310 */
[----:B------:R-:W-:-:S04]  /*0960*/  ISETP.EQ.AND P0, PT, R8, RZ, P0 ;  /* 0x000000ff0800720c */ /* 0x000fc80000702270 */
[----:B------:R-:W-:-:S04]  /*0970*/  SEL R16, RZ, 0x1, !P0 ;  /* 0x00000001ff107807 */ /* 0x000fc80004000000 */
[----:B------:R-:W-:Y:S01]  /*0980*/  SEL R16, R16, 0x2, P3 ;  /* 0x0000000210107807 */ /* 0x000fe20001800000 */
[----:B------:R0:W1:Y:S01]  /*0990*/  @!UP1 SYNCS.EXCH.64 URZ, [UR8+0x218], UR4 ;  /* 0x00021804083f95b2 */ /* 0x0000620008000100 */
[----:B------:R-:W-:Y:S01]  /*09a0*/  NOP ;  /* 0x0000000000007918 */ /* 0x000fe20000000000 */
[----:B------:R0:W1:Y:S01]  /*09b0*/  @!UP2 SYNCS.EXCH.64 URZ, [UR9+0x1f0], UR6 ;  /* 0x0001f006093fa5b2 */ /* 0x0000620008000100 */
[----:B------:R0:W1:Y:S01]  /*09c0*/  @!UP3 SYNCS.EXCH.64 URZ, [UR9+0x1f8], UR6 ;  /* 0x0001f806093fb5b2 */ /* 0x0000620008000100 */
[----:B------:R0:W1:Y:S01]  /*09d0*/  @!UP4 SYNCS.EXCH.64 URZ, [UR9+0x200], UR6 ;  /* 0x00020006093fc5b2 */ /* 0x0000620008000100 */
[----:B------:R0:W1:Y:S01]  /*09e0*/  @!UP5 SYNCS.EXCH.64 URZ, [UR9+0x208], UR6 ;  /* 0x00020806093fd5b2 */ /* 0x0000620008000100 */
[----:B------:R-:W-:Y:S01]  /*09f0*/  NOP ;  /* 0x0000000000007918 */ /* 0x000fe20000000000 */
[----:B-1----:R-:W-:Y:S06]  /*0a00*/  BAR.SYNC.DEFER_BLOCKING 0x0 ;  /* 0x0000000000007b1d */ /* 0x002fec0000010000 */
[----:B0-2---:R-:W-:Y:S05]  /*0a10*/  @!P1 BRA `(.L_x_4) ;  /* 0x00000000001c9947 */ /* 0x005fea0003800000 */
[----:B------:R-:W0:Y:S02]  /*0a20*/  LDC.64 R6, c[0x0][0x598] ;  /* 0x00016600ff067b82 */ /* 0x000e240000000a00 */
[----:B0-----:R-:W2:Y:S02]  /*0a30*/  LDG.E.64 R6, desc[UR36][R6.64] ;  /* 0x0000002406067981 */ /* 0x001ea4000c1e1b00 */
[----:B--2---:R-:W-:-:S04]  /*0a40*/  ISETP.NE.U32.AND P0, PT, R6, RZ, PT ;  /* 0x000000ff0600720c */ /* 0x004fc80003f05070 */
[----:B------:R-:W-:-:S13]  /*0a50*/  ISETP.NE.AND.EX P0, PT, R7, RZ, PT, P0 ;  /* 0x000000ff0700720c */ /* 0x000fda0003f05300 */
[----:B------:R-:W-:Y:S05]  /*0a60*/  @!P0 BRA `(.L_x_4) ;  /* 0x0000000000088947 */ /* 0x000fea0003800000 */
[----:B------:R1:W5:Y:S01]  /*0a70*/  LD.E R112, desc[UR36][R6.64] ;  /* 0x0000002406707980 */ /* 0x000362000c101900 */
[----:B------:R-:W-:Y:S05]  /*0a80*/  BRA `(.L_x_5) ;  /* 0x0000000000247947 */ /* 0x000fea0003800000 */
.L_x_4:
[----:B------:R-:W-:Y:S02]  /*0a90*/  ULDC.64 UR4, c[0x0][0x588] ;  /* 0x0001620000047ab9 */ /* 0x000fe40000000a00 */
[----:B------:R-:W-:-:S04]  /*0aa0*/  ISETP.NE.U32.AND P0, PT, RZ, UR4, PT ;  /* 0x00000004ff007c0c */ /* 0x000fc8000bf05070 */
[----:B------:R-:W-:-:S13]  /*0ab0*/  ISETP.NE.AND.EX P0, PT, RZ, UR5, PT, P0 ;  /* 0x00000005ff007c0c */ /* 0x000fda000bf05300 */
[----:B------:R-:W-:Y:S05]  /*0ac0*/  @!P0 BRA `(.L_x_6) ;  /* 0x00000000000c8947 */ /* 0x000fea0003800000 */
[----:B------:R-:W0:Y:S02]  /*0ad0*/  LDC.64 R112, c[0x0][0x588] ;  /* 0x00016200ff707b82 */ /* 0x000e240000000a00 */
[----:B0-----:R0:W5:Y:S01]  /*0ae0*/  LDG.E R112, desc[UR36][R112.64] ;  /* 0x0000002470707981 */ /* 0x001162000c1e1900 */
[----:B------:R-:W-:Y:S05]  /*0af0*/  BRA `(.L_x_5) ;  /* 0x0000000000087947 */ /* 0x000fea0003800000 */
.L_x_6:
[----:B------:R-:W-:Y:S02]  /*0b00*/  ULDC UR4, c[0x0][0x580] ;  /* 0x0001600000047ab9 */ /* 0x000fe40000000800 */
[----:B------:R-:W-:-:S07]  /*0b10*/  IMAD.U32 R112, RZ, RZ, UR4 ;  /* 0x00000004ff707e24 */ /* 0x000fce000f8e00ff */
.L_x_5:
[----:B------:R-:W-:Y:S02]  /*0b20*/  ULDC.64 UR4, c[0x0][0x5a0] ;  /* 0x0001680000047ab9 */ /* 0x000fe40000000a00 */
[----:B------:R-:W-:-:S04]  /*0b30*/  ISETP.NE.U32.AND P0, PT, RZ, UR4, PT ;  /* 0x00000004ff007c0c */ /* 0x000fc8000bf05070 */
[----:B------:R-:W-:-:S13]  /*0b40*/  ISETP.NE.AND.EX P0, PT, RZ, UR5, PT, P0 ;  /* 0x00000005ff007c0c */ /* 0x000fda000bf05300 */
[----:B------:R-:W-:Y:S05]  /*0b50*/  @!P0 BRA `(.L_x_7) ;  /* 0x00000000001c8947 */ /* 0x000fea0003800000 */
[----:B-1----:R-:W1:Y:S02]  /*0b60*/  LDC.64 R6, c[0x0][0x5a0] ;  /* 0x00016800ff067b82 */ /* 0x002e640000000a00 */
[----:B-1----:R-:W2:Y:S02]  /*0b70*/  LDG.E.64 R6, desc[UR36][R6.64] ;  /* 0x0000002406067981 */ /* 0x002ea4000c1e1b00 */
[----:B--2---:R-:W-:-:S04]  /*0b80*/  ISETP.NE.U32.AND P0, PT, R6, RZ, PT ;  /* 0x000000ff0600720c */ /* 0x004fc80003f05070 */
[----:B------:R-:W-:-:S13]  /*0b90*/  ISETP.NE.AND.EX P0, PT, R7, RZ, PT, P0 ;  /* 0x000000ff0700720c */ /* 0x000fda0003f05300 */
[----:B------:R-:W-:Y:S05]  /*0ba0*/  @!P0 BRA `(.L_x_7) ;  /* 0x0000000000088947 */ /* 0x000fea0003800000 */
[----:B0-----:R2:W5:Y:S01]  /*0bb0*/  LD.E R113, desc[UR36][R6.64] ;  /* 0x0000002406717980 */ /* 0x001562000c101900 */
[----:B------:R-:W-:Y:S05]  /*0bc0*/  BRA `(.L_x_8) ;  /* 0x0000000000247947 */ /* 0x000fea0003800000 */
.L_x_7:
[----:B------:R-:W-:Y:S02]  /*0bd0*/  ULDC.64 UR4, c[0x0][0x590] ;  /* 0x0001640000047ab9 */ /* 0x000fe40000000a00 */
[----:B------:R-:W-:-:S04]  /*0be0*/  ISETP.NE.U32.AND P0, PT, RZ, UR4, PT ;  /* 0x00000004ff007c0c */ /* 0x000fc8000bf05070 */
[----:B------:R-:W-:-:S13]  /*0bf0*/  ISETP.NE.AND.EX P0, PT, RZ, UR5, PT, P0 ;  /* 0x00000005ff007c0c */ /* 0x000fda000bf05300 */
[----:B------:R-:W-:Y:S05]  /*0c00*/  @!P0 BRA `(.L_x_9) ;  /* 0x00000000000c8947 */ /* 0x000fea0003800000 */
[----:B-1----:R-:W0:Y:S02]  /*0c10*/  LDC.64 R6, c[0x0][0x590] ;  /* 0x00016400ff067b82 */ /* 0x002e240000000a00 */
[----:B0-----:R0:W5:Y:S01]  /*0c20*/  LDG.E R113, desc[UR36][R6.64] ;  /* 0x0000002406717981 */ /* 0x001162000c1e1900 */
[----:B------:R-:W-:Y:S05]  /*0c30*/  BRA `(.L_x_8) ;  /* 0x0000000000087947 */ /* 0x000fea0003800000 */
.L_x_9:
[----:B------:R-:W-:Y:S02]  /*0c40*/  ULDC UR4, c[0x0][0x584] ;  /* 0x0001610000047ab9 */ /* 0x000fe40000000800 */
[----:B0-----:R-:W-:-:S07]  /*0c50*/  IMAD.U32 R113, RZ, RZ, UR4 ;  /* 0x00000004ff717e24 */ /* 0x001fce000f8e00ff */
.L_x_8:
[----:B------:R-:W3:Y:S01]  /*0c60*/  LDC R2, c[0x0][0x65c] ;  /* 0x00019700ff027b82 */ /* 0x000ee20000000800 */
[----:B------:R-:W4:Y:S01]  /*0c70*/  S2R R14, SR_CTAID.Y ;  /* 0x00000000000e7919 */ /* 0x000f220000002600 */
[----:B------:R-:W-:Y:S01]  /*0c80*/  ULDC UR6, c[0x0][0x28c] ;  /* 0x0000a30000067ab9 */ /* 0x000fe20000000800 */
[----:B------:R-:W-:Y:S01]  /*0c90*/  ISETP.NE.AND P0, PT, R8, 0x2, PT ;  /* 0x000000020800780c */ /* 0x000fe20003f05270 */
[----:B------:R-:W-:Y:S01]  /*0ca0*/  UIADD3 UR6, UR6, 0x1f, URZ ;  /* 0x0000001f06067890 */ /* 0x000fe2000fffe03f */
[----:B012---:R-:W0:Y:S01]  /*0cb0*/  S2R R6, SR_CTAID.X ;  /* 0x0000000000067919 */ /* 0x007e220000002500 */
[----:B------:R-:W-:Y:S01]  /*0cc0*/  IMAD.MOV.U32 R7, RZ, RZ, RZ ;  /* 0x000000ffff077224 */ /* 0x000fe200078e00ff */
[----:B------:R-:W-:Y:S01]  /*0cd0*/  UMOV UR38, URZ ;  /* 0x0000003f00267c82 */ /* 0x000fe20008000000 */
[----:B------:R-:W-:Y:S01]  /*0ce0*/  USHF.R.S32.HI UR7, URZ, 0x1f, UR6 ;  /* 0x0000001f3f077899 */ /* 0x000fe20008011406 */
[----:B------:R-:W-:Y:S01]  /*0cf0*/  UMOV UR39, URZ ;  /* 0x0000003f00277c82 */ /* 0x000fe20008000000 */
[----:B------:R-:W-:-:S02]  /*0d00*/  ULDC.64 UR8, c[0x0][0x650] ;  /* 0x0001940000087ab9 */ /* 0x000fc40000000a00 */
[----:B------:R-:W-:-:S04]  /*0d10*/  ULEA.HI UR7, UR7, UR6, URZ, 0x5 ;  /* 0x0000000607077291 */ /* 0x000fc8000f8f283f */
[----:B------:R-:W-:Y:S01]  /*0d20*/  USHF.R.S32.HI UR40, URZ, 0x5, UR7 ;  /* 0x000000053f287899 */ /* 0x000fe20008011407 */
[----:B---3--:R-:W-:-:S13]  /*0d30*/  ISETP.NE.AND P1, PT, R2, 0x1, PT ;  /* 0x000000010200780c */ /* 0x008fda0003f25270 */
[----:B------:R-:W0:Y:S01]  /*0d40*/  @P1 LDC R19, c[0x0][0x10] ;  /* 0x00000400ff131b82 */ /* 0x000e220000000800 */
[----:B----4-:R-:W-:Y:S02]  /*0d50*/  @P1 IMAD.MOV.U32 R8, RZ, RZ, R14 ;  /* 0x000000ffff081224 */ /* 0x010fe400078e000e */
[----:B------:R-:W-:Y:S02]  /*0d60*/  @P1 IMAD.MOV.U32 R9, RZ, RZ, RZ ;  /* 0x000000ffff091224 */ /* 0x000fe400078e00ff */
[----:B------:R-:W-:-:S03]  /*0d70*/  @P1 IMAD.MOV.U32 R17, RZ, RZ, RZ ;  /* 0x000000ffff111224 */ /* 0x000fc600078e00ff */
[----:B------:R-:W1:Y:S01]  /*0d80*/  @!P1 LDC R11, c[0x0][0xc] ;  /* 0x00000300ff0b9b82 */ /* 0x000e620000000800 */
[----:B------:R-:W-:Y:S01]  /*0d90*/  ULDC UR4, c[0x0][0xc] ;  /* 0x0000030000047ab9 */ /* 0x000fe20000000800 */
[----:B------:R-:W-:Y:S02]  /*0da0*/  ULDC UR5, c[0x0][0x10] ;  /* 0x0000040000057ab9 */ /* 0x000fe40000000800 */
[----:B------:R-:W-:-:S04]  /*0db0*/  UIMAD.WIDE.U32 UR4, UR4, UR5, URZ ;  /* 0x00000005040472a5 */ /* 0x000fc8000f8e003f */
[----:B------:R-:W2:Y:S01]  /*0dc0*/  LDC R2, c[0x0][0x14] ;  /* 0x00000500ff027b82 */ /* 0x000ea20000000800 */
[----:B0-----:R-:W-:-:S04]  /*0dd0*/  @P1 IMAD.WIDE.U32 R18, R6, R19, R8 ;  /* 0x0000001306121225 */ /* 0x001fc800078e0008 */
[----:B------:R-:W-:Y:S02]  /*0de0*/  @P1 IMAD.IADD R17, R19, 0x1, R17 ;  /* 0x0000000113111824 */ /* 0x000fe400078e0211 */
[----:B-1----:R-:W-:-:S04]  /*0df0*/  @!P1 IMAD.WIDE.U32 R8, R11, R14, R6 ;  /* 0x0000000e0b089225 */ /* 0x002fc800078e0006 */
[----:B------:R-:W-:Y:S02]  /*0e00*/  @!P1 IMAD.MOV.U32 R18, RZ, RZ, R8 ;  /* 0x000000ffff129224 */ /* 0x000fe400078e0008 */
[----:B------:R-:W-:Y:S02]  /*0e10*/  @!P1 IMAD.MOV.U32 R17, RZ, RZ, R9 ;  /* 0x000000ffff119224 */ /* 0x000fe400078e0009 */
[----:B--2---:R-:W-:-:S04]  /*0e20*/  IMAD.WIDE.U32 R12, R2, UR4, RZ ;  /* 0x00000004020c7c25 */ /* 0x004fc8000f8e00ff */
[----:B------:R-:W-:Y:S01]  /*0e30*/  IMAD R23, R2, UR5, RZ ;  /* 0x0000000502177c24 */ /* 0x000fe2000f8e02ff */
[----:B------:R0:W-:Y:S03]  /*0e40*/  STL.64 [R1], R12 ;  /* 0x0000000c01007387 */ /* 0x0001e60000100a00 */
[----:B------:R-:W-:Y:S01]  /*0e50*/  IMAD.IADD R23, R13, 0x1, R23 ;  /* 0x000000010d177824 */ /* 0x000fe200078e0217 */
[----:B------:R-:W-:Y:S06]  /*0e60*/  @P0 BRA `(.L_x_10) ;  /* 0x0000000000200947 */ /* 0x000fec0003800000 */
[----:B------:R-:W-:Y:S01]  /*0e70*/  UISETP.GE.U32.AND UP0, UPT, UR40, 0x1e, UPT ;  /* 0x0000001e2800788c */ /* 0x000fe2000bf06070 */
[----:B------:R-:W-:Y:S01]  /*0e80*/  IADD3 R18, P0, R18, R12, RZ ;  /* 0x0000000c12127210 */ /* 0x000fe20007f1e0ff */
[----:B------:R-:W-:Y:S01]  /*0e90*/  UIMAD.WIDE.U32 UR4, UR40, -0x77777777, URZ ;  /* 0x88888889280478a5 */ /* 0x000fe2000f8e003f */
[----:B------:R-:W-:-:S03]  /*0ea0*/  UMOV UR39, URZ ;  /* 0x0000003f00277c82 */ /* 0x000fc60008000000 */
[----:B------:R-:W-:Y:S01]  /*0eb0*/  USHF.R.U32.HI UR4, URZ, 0x4, UR5 ;  /* 0x000000043f047899 */ /* 0x000fe20008011605 */
[----:B------:R-:W-:-:S03]  /*0ec0*/  IMAD.X R17, R23, 0x1, R17, P0 ;  /* 0x0000000117117824 */ /* 0x000fc600000e0611 */
[----:B------:R-:W-:Y:S02]  /*0ed0*/  UIMAD UR38, UR4, -0x1e, UR40 ;  /* 0xffffffe2042678a4 */ /* 0x000fe4000f8e0228 */
[----:B------:R-:W-:-:S12]  /*0ee0*/  @UP0 ULOP3.LUT UR39, UR4, 0x1, URZ, 0xc0, !UPT ;  /* 0x0000000104270892 */ /* 0x000fd8000f8ec03f */
.L_x_10:
[----:B------:R-:W-:Y:S01]  /*0ef0*/  ISETP.GE.U32.AND P0, PT, R18, UR8, PT ;  /* 0x0000000812007c0c */ /* 0x000fe2000bf06070 */
[----:B------:R-:W-:Y:S01]  /*0f00*/  IMAD.MOV.U32 R19, RZ, RZ, -0x1 ;  /* 0xffffffffff137424 */ /* 0x000fe200078e00ff */
[----:B------:R-:W-:Y:S01]  /*0f10*/  PRMT R8, RZ, 0x7610, R8 ;  /* 0x00007610ff087816 */ /* 0x000fe20000000008 */
[----:B------:R-:W-:Y:S01]  /*0f20*/  IMAD.MOV.U32 R22, RZ, RZ, -0x1 ;  /* 0xffffffffff167424 */ /* 0x000fe200078e00ff */
[----:B------:R-:W-:Y:S01]  /*0f30*/  ISETP.GE.U32.AND.EX P0, PT, R17, UR9, PT, P0 ;  /* 0x0000000911007c0c */ /* 0x000fe2000bf06100 */
[----:B------:R-:W-:-:S12]  /*0f40*/  IMAD.MOV.U32 R2, RZ, RZ, -0x1 ;  /* 0xffffffffff027424 */ /* 0x000fd800078e00ff */
[----:B------:R-:W-:Y:S05]  /*0f50*/  @P0 BRA `(.L_x_11) ;  /* 0x00000004005c0947 */ /* 0x000fea0003800000 */
[----:B------:R-:W1:Y:S01]  /*0f60*/  LDC.64 R20, c[0x0][0x628] ;  /* 0x00018a00ff147b82 */ /* 0x000e620000000a00 */
[----:B------:R-:W-:Y:S02]  /*0f70*/  IMAD.MOV.U32 R8, RZ, RZ, R18 ;  /* 0x000000ffff087224 */ /* 0x000fe400078e0012 */
[----:B------:R-:W-:-:S05]  /*0f80*/  IMAD.MOV.U32 R9, RZ, RZ, R17 ;  /* 0x000000ffff097224 */ /* 0x000fca00078e0011 */
[----:B------:R-:W2:Y:S08]  /*0f90*/  LDC R2, c[0x0][0x630] ;  /* 0x00018c00ff027b82 */ /* 0x000eb00000000800 */
[----:B------:R-:W3:Y:S01]  /*0fa0*/  LDC.64 R24, c[0x0][0x620] ;  /* 0x00018800ff187b82 */ /* 0x000ee20000000a00 */
[----:B-1----:R-:W-:-:S04]  /*0fb0*/  ISETP.NE.U32.AND P0, PT, R20, RZ, PT ;  /* 0x000000ff1400720c */ /* 0x002fc80003f05070 */
[----:B------:R-:W-:-:S13]  /*0fc0*/  ISETP.NE.AND.EX P0, PT, R21, RZ, PT, P0 ;  /* 0x000000ff1500720c */ /* 0x000fda0003f05300 */
[----:B--23--:R-:W-:Y:S05]  /*0fd0*/  @!P0 BRA `(.L_x_12) ;  /* 0x0000000000288947 */ /* 0x00cfea0003800000 */
[----:B0-----:R-:W0:Y:S02]  /*0fe0*/  LDC R13, c[0x0][0x634] ;  /* 0x00018d00ff0d7b82 */ /* 0x001e240000000800 */
[----:B0-----:R-:W-:-:S05]  /*0ff0*/  IADD3 R13, P0, R18, R13, RZ ;  /* 0x0000000d120d7210 */ /* 0x001fca0007f1e0ff */
[----:B------:R-:W-:-:S04]  /*1000*/  IMAD.X R15, RZ, RZ, R17, P0 ;  /* 0x000000ffff0f7224 */ /* 0x000fc800000e0611 */
[----:B------:R-:W-:-:S04]  /*1010*/  IMAD.WIDE.U32 R8, R15, R20, RZ ;  /* 0x000000140f087225 */ /* 0x000fc800078e00ff */
[----:B------:R-:W-:-:S04]  /*1020*/  IMAD.WIDE.U32 R10, P0, R13, R21, R8 ;  /* 0x000000150d0a7225 */ /* 0x000fc80007800008 */
[----:B------:R-:W-:-:S04]  /*1030*/  IMAD.WIDE.U32 R8, R13, R20, RZ ;  /* 0x000000140d087225 */ /* 0x000fc800078e00ff */
[----:B------:R-:W-:Y:S01]  /*1040*/  IMAD.X R13, RZ, RZ, RZ, P0 ;  /* 0x000000ffff0d7224 */ /* 0x000fe200000e06ff */
[----:B------:R-:W-:Y:S01]  /*1050*/  IADD3 RZ, P0, R9, R10, RZ ;  /* 0x0000000a09ff7210 */ /* 0x000fe20007f1e0ff */
[----:B------:R-:W-:-:S04]  /*1060*/  IMAD.MOV.U32 R12, RZ, RZ, R11 ;  /* 0x000000ffff0c7224 */ /* 0x000fc800078e000b */
[----:B------:R-:W-:-:S08]  /*1070*/  IMAD.WIDE.U32.X R8, R15, R21, R12, P0 ;  /* 0x000000150f087225 */ /* 0x000fd000000e040c */
.L_x_12:
[-CC-:B------:R-:W-:Y:S01]  /*1080*/  SHF.R.U64 R31, R8, R2.reuse, R9.reuse ;  /* 0x00000002081f7219 */ /* 0x180fe20000001209 */
[----:B0-----:R-:W0:Y:S01]  /*1090*/  LDC R12, c[0x0][0x618] ;  /* 0x00018600ff0c7b82 */ /* 0x001e220000000800 */
[----:B------:R-:W-:Y:S01]  /*10a0*/  SHF.R.U32.HI R7, RZ, R2, R9 ;  /* 0x00000002ff077219 */ /* 0x000fe20000011609 */
[----:B------:R-:W-:Y:S01]  /*10b0*/  ULDC UR4, c[0x0][0x150] ;  /* 0x0000540000047ab9 */ /* 0x000fe20000000800 */
[----:B------:R-:W-:Y:S01]  /*10c0*/  IADD3 R11, P0, RZ, -R31, RZ ;  /* 0x8000001fff0b7210 */ /* 0x000fe20007f1e0ff */
[----:B------:R-:W-:Y:S01]  /*10d0*/  IMAD.MOV.U32 R19, RZ, RZ, R17 ;  /* 0x000000ffff137224 */ /* 0x000fe200078e0011 */
[----:B------:R-:W-:-:S03]  /*10e0*/  I2FP.F32.U32 R2, R6 ;  /* 0x0000000600027245 */ /* 0x000fc60000201000 */
[----:B------:R-:W1:Y:S01]  /*10f0*/  LDC.64 R26, c[0x0][0x640] ;  /* 0x00019000ff1a7b82 */ /* 0x000e620000000a00 */
[----:B------:R-:W-:Y:S02]  /*1100*/  IMAD.X R13, RZ, RZ, ~R7, P0 ;  /* 0x000000ffff0d7224 */ /* 0x000fe400000e0e07 */
[----:B------:R-:W-:Y:S01]  /*1110*/  FMUL R2, R2, UR4 ;  /* 0x0000000402027c20 */ /* 0x000fe20008400000 */
[----:B------:R-:W-:Y:S01]  /*1120*/  IMAD.WIDE.U32 R8, R11, R24, R18 ;  /* 0x000000180b087225 */ /* 0x000fe200078e0012 */
[----:B------:R-:W-:-:S03]  /*1130*/  ULDC UR4, c[0x0][0x154] ;  /* 0x0000550000047ab9 */ /* 0x000fc60000000800 */
[----:B------:R-:W-:Y:S01]  /*1140*/  IMAD R10, R13, R24, RZ ;  /* 0x000000180d0a7224 */ /* 0x000fe200078e02ff */
[----:B------:R-:W2:Y:S01]  /*1150*/  LDC R7, c[0x0][0x144] ;  /* 0x00005100ff077b82 */ /* 0x000ea20000000800 */
[----:B------:R-:W3:Y:S02]  /*1160*/  F2I.U32.TRUNC.NTZ R2, R2 ;  /* 0x0000000200027305 */ /* 0x000ee4000020f000 */
[----:B------:R-:W-:-:S04]  /*1170*/  IMAD R11, R11, R25, R10 ;  /* 0x000000190b0b7224 */ /* 0x000fc800078e020a */
[----:B------:R-:W-:Y:S01]  /*1180*/  IMAD.IADD R9, R9, 0x1, R11 ;  /* 0x0000000109097824 */ /* 0x000fe200078e020b */
[----:B------:R-:W4:Y:S01]  /*1190*/  LDC R22, c[0x0][0x608] ;  /* 0x00018200ff167b82 */ /* 0x000f220000000800 */
[----:B------:R-:W-:-:S03]  /*11a0*/  IMAD.MOV.U32 R11, RZ, RZ, -0x1 ;  /* 0xffffffffff0b7424 */ /* 0x000fc600078e00ff */
[--C-:B0-----:R-:W-:Y:S02]  /*11b0*/  SHF.R.U64 R20, R8, R12, R9.reuse ;  /* 0x0000000c08147219 */ /* 0x101fe40000001209 */
[----:B------:R-:W-:Y:S02]  /*11c0*/  I2FP.F32.U32 R8, R14 ;  /* 0x0000000e00087245 */ /* 0x000fe40000201000 */
[----:B------:R-:W0:Y:S01]  /*11d0*/  LDC R24, c[0x0][0x658] ;  /* 0x00019600ff187b82 */ /* 0x000e220000000800 */
[----:B-1----:R-:W-:Y:S01]  /*11e0*/  ISETP.NE.U32.AND P0, PT, R26, RZ, PT ;  /* 0x000000ff1a00720c */ /* 0x002fe20003f05070 */
[----:B---3--:R-:W-:Y:S02]  /*11f0*/  IMAD.MOV R10, RZ, RZ, -R2 ;  /* 0x000000ffff0a7224 */ /* 0x008fe400078e0a02 */
[----:B------:R-:W-:Y:S01]  /*1200*/  FMUL R8, R8, UR4 ;  /* 0x0000000408087c20 */ /* 0x000fe20008400000 */
[----:B------:R-:W-:Y:S02]  /*1210*/  SHF.R.U32.HI R9, RZ, R12, R9 ;  /* 0x0000000cff097219 */ /* 0x000fe40000011609 */
[----:B------:R-:W-:Y:S01]  /*1220*/  ISETP.NE.AND.EX P0, PT, R27, RZ, PT, P0 ;  /* 0x000000ff1b00720c */ /* 0x000fe20003f05300 */
[----:B------:R1:W3:Y:S01]  /*1230*/  F2I.U32.TRUNC.NTZ R15, R8 ;  /* 0x00000008000f7305 */ /* 0x0002e2000020f000 */
[----:B------:R-:W1:Y:S01]  /*1240*/  LDC R19, c[0x0][0x148] ;  /* 0x00005200ff137b82 */ /* 0x000e620000000800 */
[----:B--2---:R-:W-:-:S07]  /*1250*/  IMAD R2, R7, R10, R6 ;  /* 0x0000000a07027224 */ /* 0x004fce00078e0206 */
[----:B------:R-:W2:Y:S01]  /*1260*/  LDC R25, c[0x0][0x600] ;  /* 0x00018000ff197b82 */ /* 0x000ea20000000800 */
[-CC-:B----4-:R-:W-:Y:S02]  /*1270*/  SHF.R.U64 R32, R20, R22.reuse, R9.reuse ;  /* 0x0000001614207219 */ /* 0x190fe40000001209 */
[----:B------:R-:W-:Y:S01]  /*1280*/  SHF.R.U32.HI R7, RZ, R22, R9 ;  /* 0x00000016ff077219 */ /* 0x000fe20000011609 */
[----:B------:R-:W-:-:S04]  /*1290*/  IMAD.MOV.U32 R9, RZ, RZ, 0x1 ;  /* 0x00000001ff097424 */ /* 0x000fc800078e00ff */
[----:B------:R-:W4:Y:S01]  /*12a0*/  LDC R28, c[0x0][0x648] ;  /* 0x00019200ff1c7b82 */ /* 0x000f220000000800 */
[-C--:B0-----:R-:W-:Y:S02]  /*12b0*/  SHF.L.U32 R6, R11, R24.reuse, RZ ;  /* 0x000000180b067219 */ /* 0x081fe400000006ff */
[--C-:B------:R-:W-:Y:S02]  /*12c0*/  SHF.R.U64 R22, R32, R24, R7.reuse ;  /* 0x0000001820167219 */ /* 0x100fe40000001207 */
[----:B------:R-:W-:Y:S02]  /*12d0*/  LOP3.LUT R13, RZ, R6, RZ, 0x33, !PT ;  /* 0x00000006ff0d7212 */ /* 0x000fe400078e33ff */
[-C--:B------:R-:W-:Y:S01]  /*12e0*/  SHF.R.U32.HI R7, RZ, R24.reuse, R7 ;  /* 0x00000018ff077219 */ /* 0x080fe20000011607 */
[----:B------:R-:W0:Y:S01]  /*12f0*/  LDC R29, c[0x0][0x638] ;  /* 0x00018e00ff1d7b82 */ /* 0x000e220000000800 */
[----:B------:R-:W-:Y:S01]  /*1300*/  SHF.L.U32 R12, R9, R24, RZ ;  /* 0x00000018090c7219 */ /* 0x000fe200000006ff */
[----:B------:R-:W-:-:S06]  /*1310*/  IMAD.MOV.U32 R6, RZ, RZ, R22 ;  /* 0x000000ffff067224 */ /* 0x000fcc00078e0016 */
[----:B------:R-:W0:Y:S01]  /*1320*/  LDC R30, c[0x0][0x610] ;  /* 0x00018400ff1e7b82 */ /* 0x000e220000000800 */
[----:B-1-3--:R-:W-:Y:S05]  /*1330*/  @!P0 BRA `(.L_x_13) ;  /* 0x0000000000288947 */ /* 0x00afea0003800000 */
[----:B------:R-:W1:Y:S02]  /*1340*/  LDC R11, c[0x0][0x64c] ;  /* 0x00019300ff0b7b82 */ /* 0x000e640000000800 */
[----:B-1----:R-:W-:-:S05]  /*1350*/  IADD3 R11, P0, R22, R11, RZ ;  /* 0x0000000b160b7210 */ /* 0x002fca0007f1e0ff */
        /* <DEDUP_REMOVED lines=8> */
.L_x_13:
[----:B----4-:R-:W-:Y:S01]  /*13e0*/  SHF.R.U64 R6, R6, R28, R7 ;  /* 0x0000001c06067219 */ /* 0x010fe20000001207 */
[----:B--2---:R-:W-:Y:S01]  /*13f0*/  VIADD R7, R25, 0xffffffff ;  /* 0xffffffff19077836 */ /* 0x004fe20000000000 */
[----:B------:R-:W-:Y:S01]  /*1400*/  LOP3.LUT R13, R32, R13, RZ, 0xc0, !PT ;  /* 0x0000000d200d7212 */ /* 0x000fe200078ec0ff */
[----:B------:R-:W-:Y:S02]  /*1410*/  IMAD.MOV R15, RZ, RZ, -R15 ;  /* 0x000000ffff0f7224 */ /* 0x000fe400078e0a0f */
[----:B------:R-:W-:Y:S01]  /*1420*/  IMAD.MOV R8, RZ, RZ, -R6 ;  /* 0x000000ffff087224 */ /* 0x000fe200078e0a06 */
[----:B------:R-:W-:Y:S01]  /*1430*/  LOP3.LUT R7, R20, R7, RZ, 0xc0, !PT ;  /* 0x0000000714077212 */ /* 0x000fe200078ec0ff */
[----:B------:R-:W-:Y:S02]  /*1440*/  IMAD R13, R12, R6, R13 ;  /* 0x000000060c0d7224 */ /* 0x000fe400078e020d */
[----:B------:R-:W-:Y:S02]  /*1450*/  @P1 IMAD R2, R19, R15, R14 ;  /* 0x0000000f13021224 */ /* 0x000fe400078e020e */
[----:B0-----:R-:W-:-:S02]  /*1460*/  IMAD R6, R8, R29, R22 ;  /* 0x0000001d08067224 */ /* 0x001fc400078e0216 */
[----:B------:R-:W-:Y:S02]  /*1470*/  IMAD R2, R13, R30, R2 ;  /* 0x0000001e0d027224 */ /* 0x000fe400078e0202 */
[----:B------:R-:W-:Y:S02]  /*1480*/  IMAD R19, R6, R25, R7 ;  /* 0x0000001906137224 */ /* 0x000fe400078e0207 */
[----:B------:R-:W-:-:S03]  /*1490*/  IMAD.MOV.U32 R8, RZ, RZ, 0x1 ;  /* 0x00000001ff087424 */ /* 0x000fc600078e00ff */
[----:B------:R-:W-:Y:S02]  /*14a0*/  SEL R22, R19, R2, !P1 ;  /* 0x0000000213167207 */ /* 0x000fe40004800000 */
[----:B------:R-:W-:Y:S01]  /*14b0*/  SEL R19, R2, R19, !P1 ;  /* 0x0000001302137207 */ /* 0x000fe20004800000 */
[----:B------:R-:W-:-:S07]  /*14c0*/  IMAD.MOV.U32 R2, RZ, RZ, R31 ;  /* 0x000000ffff027224 */ /* 0x000fce00078e001f */
.L_x_11:
[----:B------:R-:W-:Y:S05]  /*14d0*/  @!P2 BRA `(.L_x_14) ;  /* 0x000000640008a947 */ /* 0x000fea0003800000 */
[----:B------:R-:W-:-:S13]  /*14e0*/  ISETP.GT.U32.AND P0, PT, R33, 0x1, PT ;  /* 0x000000012100780c */ /* 0x000fda0003f04070 */
[----:B------:R-:W-:Y:S05]  /*14f0*/  @P0 EXIT ;  /* 0x000000000000094d */ /* 0x000fea0003800000 */
.L_x_15:
[----:B------:R-:W-:-:S08]  /*1500*/  NOP ;  /* 0x0000000000007918 */ /* 0x000fd00000000000 */
[----:B------:R-:W1:Y:S02]  /*1510*/  USETMAXREG.TRY_ALLOC.CTAPOOL UP0, 0xe8 ;  /* 0x000000e8000079c8 */ /* 0x000e640008000600 */
[----:B-1----:R-:W-:-:S13]  /*1520*/  PLOP3.LUT P0, PT, PT, PT, UP0, 0x80, 0x0 ;  /* 0x000000000000781c */ /* 0x002fda0003f0f008 */
[----:B------:R-:W-:Y:S05]  /*1530*/  @!P0 BRA `(.L_x_15) ;  /* 0xfffffffc00f08947 */ /* 0x000fea000383ffff */
[----:B------:R-:W-:-:S13]  /*1540*/  LOP3.LUT P0, RZ, R8, 0xff, RZ, 0xc0, !PT ;  /* 0x000000ff08ff7812 */ /* 0x000fda000780c0ff */
[----:B------:R-:W-:Y:S05]  /*1550*/  @!P0 EXIT ;  /* 0x000000000000894d */ /* 0x000fea0003800000 */
[----:B------:R-:W1:Y:S01]  /*1560*/  S2UR UR4, SR_CgaCtaId ;  /* 0x00000000000479c3 */ /* 0x000e620000008800 */
[----:B------:R-:W-:Y:S01]  /*1570*/  VIADD R6, R5, 0xffffffff ;  /* 0xffffffff05067836 */ /* 0x000fe20000000000 */
[----:B------:R-:W-:Y:S01]  /*1580*/  SHF.R.S32.HI R0, RZ, 0x1f, R3 ;  /* 0x0000001fff007819 */ /* 0x000fe20000011403 */
[----:B------:R-:W-:Y:S01]  /*1590*/  UMOV UR41, 0x400 ;  /* 0x0000040000297882 */ /* 0x000fe20000000000 */
[----:B------:R-:W-:Y:S02]  /*15a0*/  UISETP.LT.AND UP0, UPT, UR40, 0x1, UPT ;  /* 0x000000012800788c */ /* 0x000fe4000bf01270 */
[----:B------:R-:W-:Y:S01]  /*15b0*/  R2UR UR42, R6 ;  /* 0x00000000062a72ca */ /* 0x000fe200000e0000 */
[----:B------:R-:W-:Y:S01]  /*15c0*/  ULDC UR5, c[0x0][0x284] ;  /* 0x0000a10000057ab9 */ /* 0x000fe20000000800 */
[CC--:B------:R-:W-:Y:S01]  /*15d0*/  LEA.HI R4, R0.reuse, R3.reuse, RZ, 0x2 ;  /* 0x0000000300047211 */ /* 0x0c0fe200078f10ff */
[----:B------:R-:W-:Y:S01]  /*15e0*/  USEL UR43, UR40, 0x1, UP0 ;  /* 0x00000001282b7887 */ /* 0x000fe20008000000 */
[----:B------:R-:W-:Y:S01]  /*15f0*/  LEA.HI R0, R0, R3, RZ, 0x5 ;  /* 0x0000000300007211 */ /* 0x000fe200078f28ff */
[----:B------:R-:W-:Y:S01]  /*1600*/  USHF.L.U32 UR44, UR40, 0x1, URZ ;  /* 0x00000001282c7899 */ /* 0x000fe2000800063f */
[--C-:B------:R-:W-:Y:S01]  /*1610*/  SHF.R.S32.HI R114, RZ, 0x2, R4.reuse ;  /* 0x00000002ff727819 */ /* 0x100fe20000011404 */
[----:B------:R-:W-:Y:S01]  /*1620*/  UIADD3 UR43, -UR43, UR40, URZ ;  /* 0x000000282b2b7290 */ /* 0x000fe2000fffe13f */
[----:B------:R-:W-:-:S02]  /*1630*/  SHF.R.S32.HI R5, RZ, 0x1f, R4 ;  /* 0x0000001fff057819 */ /* 0x000fc40000011404 */
[----:B------:R-:W-:Y:S02]  /*1640*/  LOP3.LUT R116, R4, 0xfffffffc, RZ, 0xc0, !PT ;  /* 0xfffffffc04747812 */ /* 0x000fe400078ec0ff */
[----:B------:R-:W-:Y:S01]  /*1650*/  LEA.HI R5, R5, R114, RZ, 0x3 ;  /* 0x0000007205057211 */ /* 0x000fe200078f18ff */
[----:B------:R-:W-:Y:S01]  /*1660*/  USHF.L.U32 UR42, UR42, 0x3, URZ ;  /* 0x000000032a2a7899 */ /* 0x000fe2000800063f */
[----:B------:R-:W-:Y:S01]  /*1670*/  ISETP.NE.AND P0, PT, R6, RZ, PT ;  /* 0x000000ff0600720c */ /* 0x000fe20003f05270 */
[----:B------:R-:W-:Y:S01]  /*1680*/  IMAD.IADD R116, R3, 0x1, -R116 ;  /* 0x0000000103747824 */ /* 0x000fe200078e0a74 */
[----:B------:R-:W-:Y:S01]  /*1690*/  LOP3.LUT R5, R5, 0xfffffff8, RZ, 0xc0, !PT ;  /* 0xfffffff805057812 */ /* 0x000fe200078ec0ff */
[----:B-1----:R-:W-:Y:S02]  /*16a0*/  ULEA UR41, UR4, UR41, 0x18 ;  /* 0x0000002904297291 */ /* 0x002fe4000f8ec03f */
[----:B------:R-:W-:Y:S01]  /*16b0*/  IMAD.U32 R118, RZ, RZ, UR42 ;  /* 0x0000002aff767e24 */ /* 0x000fe2000f8e00ff */
[----:B------:R-:W-:Y:S01]  /*16c0*/  SEL R123, RZ, 0x1, P0 ;  /* 0x00000001ff7b7807 */ /* 0x000fe20000000000 */
[----:B------:R-:W-:Y:S01]  /*16d0*/  IMAD.IADD R114, R114, 0x1, -R5 ;  /* 0x0000000172727824 */ /* 0x000fe200078e0a05 */
[----:B------:R-:W-:Y:S01]  /*16e0*/  UIADD3 UR45, UR41, 0x1f0, URZ ;  /* 0x000001f0292d7890 */ /* 0x000fe2000fffe03f */
[----:B------:R-:W-:-:S02]  /*16f0*/  SHF.R.S32.HI R5, RZ, 0x5, R0 ;  /* 0x00000005ff057819 */ /* 0x000fc40000011400 */
[C---:B------:R-:W-:Y:S02]  /*1700*/  LOP3.LUT R120, R118.reuse, 0x8, RZ, 0xc0, !PT ;  /* 0x0000000876787812 */ /* 0x040fe400078ec0ff */
[--C-:B------:R-:W-:Y:S01]  /*1710*/  SHF.R.S32.HI R115, RZ, 0x1f, R114.reuse ;  /* 0x0000001fff737819 */ /* 0x100fe20000011472 */
[C-C-:B------:R-:W-:Y:S01]  /*1720*/  IMAD R121, R5.reuse, -0x10, -R114.reuse ;  /* 0xfffffff005797824 */ /* 0x140fe200078e0a72 */
[----:B------:R-:W-:Y:S01]  /*1730*/  LOP3.LUT R118, R118, 0x8, RZ, 0xc, !PT ;  /* 0x0000000876767812 */ /* 0x000fe200078e0cff */
[----:B------:R-:W-:Y:S01]  /*1740*/  IMAD.U32 R117, RZ, RZ, UR45 ;  /* 0x0000002dff757e24 */ /* 0x000fe2000f8e00ff */
[----:B------:R-:W-:Y:S01]  /*1750*/  LOP3.LUT R120, R120, 0x18, RZ, 0x3c, !PT ;  /* 0x0000001878787812 */ /* 0x000fe200078e3cff */
[----:B------:R-:W-:-:S04]  /*1760*/  IMAD.WIDE R114, R5, 0x10, R114 ;  /* 0x0000001005727825 */ /* 0x000fc800078e0272 */
[----:B------:R-:W-:Y:S02]  /*1770*/  VIADD R119, R117, UR42 ;  /* 0x0000002a75777c36 */ /* 0x000fe40008000000 */
[----:B------:R-:W-:-:S07]  /*1780*/  VIADD R121, R121, UR5 ;  /* 0x0000000579797c36 */ /* 0x000fce0008000000 */
.L_x_215:
[----:B------:R-:W-:Y:S01]  /*1790*/  SHF.L.U32 R0, R123, 0x1f, RZ ;  /* 0x0000001f7b007819 */ /* 0x000fe200000006ff */
[----:B------:R-:W-:Y:S02]  /*17a0*/  ULDC UR4, c[0x0][0x28c] ;  /* 0x0000a30000047ab9 */ /* 0x000fe40000000800 */
[----:B------:R-:W-:Y:S01]  /*17b0*/  ISETP.LT.AND P1, PT, RZ, UR4, PT ;  /* 0x00000004ff007c0c */ /* 0x000fe2000bf21270 */
[----:B------:R-:W1:Y:S02]  /*17c0*/  SYNCS.PHASECHK.TRANS64.TRYWAIT P0, [R117+UR42], R0 ;  /* 0x00000000750075a7 */ /* 0x000e64000800016a */
[----:B-1-34-:R-:W-:Y:S10]  /*17d0*/  @!P0 BRA `(.L_x_16) ;  /* 0x0000007c00e88947 */ /* 0x01aff40003800000 */
.L_x_263:
[----:B------:R-:W-:Y:S05]  /*17e0*/  @P1 BRA `(.L_x_17) ;  /* 0x0000000000401947 */ /* 0x000fea0003800000 */
[----:B-1----:R-:W-:Y:S01]  /*17f0*/  MOV R0, 0x0 ;  /* 0x0000000000007802 */ /* 0x002fe20000000f00 */
[----:B------:R-:W-:Y:S01]  /*1800*/  ULDC.64 UR4, c[0x4][0x68] ;  /* 0x01001a0000047ab9 */ /* 0x000fe20000000a00 */
[----:B------:R-:W-:Y:S01]  /*1810*/  ULDC.64 UR6, c[0x4][0x8] ;  /* 0x0100020000067ab9 */ /* 0x000fe20000000a00 */
[----:B------:R-:W-:Y:S01]  /*1820*/  IMAD.U32 R4, RZ, RZ, UR4 ;  /* 0x00000004ff047e24 */ /* 0x000fe2000f8e00ff */
[----:B------:R1:W2:Y:S01]  /*1830*/  LDC.64 R14, c[0x4][R0] ;  /* 0x01000000000e7b82 */ /* 0x0002a20000000a00 */
[----:B------:R-:W-:Y:S01]  /*1840*/  IMAD.U32 R5, RZ, RZ, UR5 ;  /* 0x00000005ff057e24 */ /* 0x000fe2000f8e00ff */
[----:B------:R-:W-:Y:S01]  /*1850*/  ULDC.64 UR4, c[0x4][0x70] ;  /* 0x01001c0000047ab9 */ /* 0x000fe20000000a00 */
[----:B------:R-:W-:Y:S02]  /*1860*/  IMAD.U32 R10, RZ, RZ, UR6 ;  /* 0x00000006ff0a7e24 */ /* 0x000fe4000f8e00ff */
[----:B------:R-:W-:Y:S02]  /*1870*/  IMAD.U32 R6, RZ, RZ, UR4 ;  /* 0x00000004ff067e24 */ /* 0x000fe4000f8e00ff */
[----:B------:R-:W-:-:S02]  /*1880*/  IMAD.U32 R7, RZ, RZ, UR5 ;  /* 0x00000005ff077e24 */ /* 0x000fc4000f8e00ff */
[----:B------:R-:W-:Y:S02]  /*1890*/  IMAD.U32 R11, RZ, RZ, UR7 ;  /* 0x00000007ff0b7e24 */ /* 0x000fe4000f8e00ff */
[----:B------:R-:W-:Y:S02]  /*18a0*/  IMAD.MOV.U32 R8, RZ, RZ, 0x1e1 ;  /* 0x000001e1ff087424 */ /* 0x000fe400078e00ff */
[----:B0-----:R-:W-:Y:S02]  /*18b0*/  IMAD.MOV.U32 R12, RZ, RZ, 0x1 ;  /* 0x00000001ff0c7424 */ /* 0x001fe400078e00ff */
[----:B-1----:R-:W-:-:S07]  /*18c0*/  IMAD.MOV.U32 R13, RZ, RZ, RZ ;  /* 0x000000ffff0d7224 */ /* 0x002fce00078e00ff */
[----:B------:R-:W-:-:S07]  /*18d0*/  LEPC R20, `(.L_x_17) ;  /* 0x000000001014794e */ /* 0x000fce0000000000 */
[----:B--2--5:R-:W-:Y:S05]  /*18e0*/  CALL.ABS.NOINC R14 ;  /* 0x000000000e007343 */ /* 0x024fea0003c00000 */
.L_x_17:
[----:B-1----:R-:W-:-:S04]  /*18f0*/  LOP3.LUT R0, R16, 0x1, RZ, 0xfc, !PT ;  /* 0x0000000110007812 */ /* 0x002fc800078efcff */
[----:B------:R-:W-:-:S13]  /*1900*/  ISETP.NE.AND P0, PT, R0, 0x3, PT ;  /* 0x000000030000780c */ /* 0x000fda0003f05270 */
[----:B------:R-:W-:Y:S05]  /*1910*/  @!P0 BRA `(.L_x_18) ;  /* 0x0000000000048947 */ /* 0x000fea0003800000 */
[----:B------:R-:W-:Y:S01]  /*1920*/  BPT.TRAP 0x1 ;  /* 0x000000040000795c */ /* 0x000fe20000300000 */
.L_x_18:
[----:B------:R-:W-:Y:S02]  /*1930*/  IMAD.U32 R3, RZ, RZ, UR38 ;  /* 0x00000026ff037e24 */ /* 0x000fe4000f8e00ff */
[----:B------:R-:W-:-:S03]  /*1940*/  IMAD.U32 R0, RZ, RZ, UR39 ;  /* 0x00000027ff007e24 */ /* 0x000fc6000f8e00ff */
[----:B------:R-:W-:Y:S02]  /*1950*/  LEA R3, R3, UR41, 0x3 ;  /* 0x0000002903037c11 */ /* 0x000fe4000f8e18ff */
[----:B------:R-:W-:-:S04]  /*1960*/  SHF.L.U32 R0, R0, 0x1f, RZ ;  /* 0x0000001f00007819 */ /* 0x000fc800000006ff */
[----:B------:R1:W2:Y:S01]  /*1970*/  SYNCS.PHASECHK.TRANS64.TRYWAIT P1, [R3+URZ], R0 ;  /* 0x00000000030075a7 */ /* 0x0002a2000802017f */
[----:B------:R-:W-:Y:S05]  /*1980*/  @!P0 BRA `(.L_x_19) ;  /* 0x0000000000048947 */ /* 0x000fea0003800000 */
[----:B------:R-:W-:Y:S01]  /*1990*/  BPT.TRAP 0x1 ;  /* 0x000000040000795c */ /* 0x000fe20000300000 */
.L_x_19:
[----:B------:R-:W-:-:S05]  /*19a0*/  IMAD.U32 R4, RZ, RZ, UR43 ;  /* 0x0000002bff047e24 */ /* 0x000fca000f8e00ff */
[----:B------:R-:W-:Y:S01]  /*19b0*/  ISETP.GE.AND P2, PT, R4, 0x1, PT ;  /* 0x000000010400780c */ /* 0x000fe20003f46270 */
[----:B--2---:R-:W-:-:S12]  /*19c0*/  @P1 BRA `(.L_x_20) ;  /* 0x0000000000081947 */ /* 0x004fd80003800000 */
[----:B------:R-:W2:Y:S02]  /*19d0*/  SYNCS.PHASECHK.TRANS64.TRYWAIT P1, [R3+URZ], R0 ;  /* 0x00000000030075a7 */ /* 0x000ea4000802017f */
[----:B--2---:R-:W-:Y:S05]  /*19e0*/  @!P1 BRA `(.L_x_21) ;  /* 0x0000007c00789947 */ /* 0x004fea0003800000 */
.L_x_20:
[----:B------:R-:W-:Y:S05]  /*19f0*/  WARPSYNC.ALL ;  /* 0x0000000000007948 */ /* 0x000fea0003800000 */
[----:B------:R-:W-:Y:S01]  /*1a00*/  UIADD3 UR4, UR41, 0x300, URZ ;  /* 0x0000030029047890 */ /* 0x000fe2000fffe03f */
[----:B------:R-:W-:Y:S01]  /*1a10*/  WARPGROUP.ARRIVE ;  /* 0x00000000000079c5 */ /* 0x000fe20000000000 */
[----:B------:R-:W-:Y:S02]  /*1a20*/  UIADD3 UR5, UR41, 0xf300, URZ ;  /* 0x0000f30029057890 */ /* 0x000fe4000fffe03f */
[----:B------:R-:W-:Y:S02]  /*1a30*/  USHF.R.U32.HI UR4, URZ, 0x4, UR4 ;  /* 0x000000043f047899 */ /* 0x000fe40008011604 */
[----:B------:R-:W-:-:S02]  /*1a40*/  USHF.R.U32.HI UR5, URZ, 0x4, UR5 ;  /* 0x000000043f057899 */ /* 0x000fc40008011605 */
[----:B------:R-:W-:Y:S02]  /*1a50*/  ULOP3.LUT UR4, UR4, 0x3fff, URZ, 0xc0, !UPT ;  /* 0x00003fff04047892 */ /* 0x000fe4000f8ec03f */
[----:B------:R-:W-:Y:S02]  /*1a60*/  ULOP3.LUT UR5, UR5, 0x3fff, URZ, 0xc0, !UPT ;  /* 0x00003fff05057892 */ /* 0x000fe4000f8ec03f */
[----:B------:R-:W-:Y:S02]  /*1a70*/  ULOP3.LUT UR4, UR4, 0x10000, URZ, 0xfc, !UPT ;  /* 0x0001000004047892 */ /* 0x000fe4000f8efc3f */
[----:B------:R-:W-:Y:S02]  /*1a80*/  ULOP3.LUT UR5, UR5, 0x10000, URZ, 0xfc, !UPT ;  /* 0x0001000005057892 */ /* 0x000fe4000f8efc3f */
[----:B------:R-:W-:Y:S02]  /*1a90*/  ULEA UR8, UR38, UR4, 0x7 ;  /* 0x0000000426087291 */ /* 0x000fe4000f8e383f */
[----:B------:R-:W-:Y:S01]  /*1aa0*/  UIMAD UR6, UR38, 0x160, UR5 ;  /* 0x00000160260678a4 */ /* 0x000fe2000f8e0205 */
[----:B------:R-:W-:Y:S01]  /*1ab0*/  UMOV UR9, 0xc0000010 ;  /* 0xc000001000097882 */ /* 0x000fe20000000000 */
[----:B------:R-:W-:-:S02]  /*1ac0*/  UMOV UR11, 0xc0000010 ;  /* 0xc0000010000b7882 */ /* 0x000fc40000000000 */
[----:B------:R-:W-:Y:S02]  /*1ad0*/  UIADD3 UR7, UR6, 0x20, URZ ;  /* 0x0000002006077890 */ /* 0x000fe4000fffe03f */
[----:B------:R-:W-:Y:S02]  /*1ae0*/  UIADD3 UR12, UR6, 0x40, URZ ;  /* 0x00000040060c7890 */ /* 0x000fe4000fffe03f */
[----:B------:R-:W-:Y:S01]  /*1af0*/  UMOV UR10, UR6 ;  /* 0x00000006000a7c82 */ /* 0x000fe20008000000 */
[----:B------:R-:W-:Y:S01]  /*1b00*/  UIADD3 UR13, UR6, 0x60, URZ ;  /* 0x00000060060d7890 */ /* 0x000fe2000fffe03f */
[----:B------:R-:W-:Y:S01]  /*1b10*/  IGMMA.64x16x32.S8.S8 R104, gdesc[UR8], RZ, !UPT, gsb0 ;  /* 0x00600000086879f1 */ /* 0x000fe2000c0410ff */
[----:B------:R-:W-:Y:S01]  /*1b20*/  UMOV UR10, UR7 ;  /* 0x00000007000a7c82 */ /* 0x000fe20008000000 */
[----:B------:R-:W-:Y:S01]  /*1b30*/  UMOV UR11, 0xc0000010 ;  /* 0xc0000010000b7882 */ /* 0x000fe20000000000 */
[----:B------:R-:W-:Y:S01]  /*1b40*/  UIADD3 UR7, UR6, 0x80, URZ ;  /* 0x0000008006077890 */ /* 0x000fe2000fffe03f */
[----:B------:R-:W-:-:S02]  /*1b50*/  WARPGROUP.DEPBAR.LE gsb0, 0x0 ;  /* 0x00008000000079c5 */ /* 0x000fc40000010000 */
[----:B------:R-:W-:-:S06]  /*1b60*/  WARPGROUP.ARRIVE ;  /* 0x00000000000079c5 */ /* 0x000fcc0000000000 */
[----:B------:R-:W-:Y:S01]  /*1b70*/  IGMMA.64x16x32.S8.S8 R96, gdesc[UR8], RZ, !UPT, gsb0 ;  /* 0x00600000086079f1 */ /* 0x000fe2000c0410ff */
[----:B------:R-:W-:Y:S01]  /*1b80*/  UMOV UR10, UR12 ;  /* 0x0000000c000a7c82 */ /* 0x000fe20008000000 */
[----:B------:R-:W-:Y:S01]  /*1b90*/  UMOV UR11, 0xc0000010 ;  /* 0xc0000010000b7882 */ /* 0x000fe20000000000 */
[----:B------:R-:W-:Y:S01]  /*1ba0*/  UIADD3 UR12, UR6, 0xa0, URZ ;  /* 0x000000a0060c7890 */ /* 0x000fe2000fffe03f */
[----:B------:R-:W-:Y:S02]  /*1bb0*/  WARPGROUP.DEPBAR.LE gsb0, 0x0 ;  /* 0x00008000000079c5 */ /* 0x000fe40000010000 */
        /* <DEDUP_REMOVED lines=22> */
[----:B------:R-:W-:Y:S02]  /*1d20*/  UIADD3 UR13, UR6, 0x120, URZ ;  /* 0x00000120060d7890 */ /* 0x000fe4000fffe03f */
[----:B------:R-:W-:Y:S01]  /*1d30*/  UIADD3 UR6, UR6, 0x140, URZ ;  /* 0x0000014006067890 */ /* 0x000fe2000fffe03f */
[----:B------:R-:W-:Y:S02]  /*1d40*/  WARPGROUP.DEPBAR.LE gsb0, 0x0 ;  /* 0x00008000000079c5 */ /* 0x000fe40000010000 */
[----:B------:R-:W-:-:S06]  /*1d50*/  WARPGROUP.ARRIVE ;  /* 0x00000000000079c5 */ /* 0x000fcc0000000000 */
[----:B------:R-:W-:Y:S01]  /*1d60*/  IGMMA.64x16x32.S8.S8 R56, gdesc[UR8], RZ, !UPT, gsb0 ;  /* 0x00600000083879f1 */ /* 0x000fe2000c0410ff */
[----:B------:R-:W-:Y:S01]  /*1d70*/  UMOV UR10, UR7 ;  /* 0x00000007000a7c82 */ /* 0x000fe20008000000 */
[----:B------:R-:W-:Y:S01]  /*1d80*/  UMOV UR11, 0xc0000010 ;  /* 0xc0000010000b7882 */ /* 0x000fe20000000000 */
        /* <DEDUP_REMOVED lines=17> */
[----:B------:R-:W-:Y:S03]  /*1ea0*/  IGMMA.64x16x32.S8.S8 R24, gdesc[UR8], RZ, !UPT, gsb0 ;  /* 0x00600000081879f1 */ /* 0x000fe6000c0410ff */
[----:B------:R-:W-:Y:S02]  /*1eb0*/  WARPGROUP.DEPBAR.LE gsb0, 0x0 ;  /* 0x00008000000079c5 */ /* 0x000fe40000010000 */
[----:B------:R-:W-:Y:S05]  /*1ec0*/  @!P2 BRA `(.L_x_22) ;  /* 0x0000000400a8a947 */ /* 0x000fea0003800000 */
[----:B------:R-:W-:Y:S01]  /*1ed0*/  UIADD3 UR6, UR38, 0x1, URZ ;  /* 0x0000000126067890 */ /* 0x000fe2000fffe03f */
[----:B-12---:R-:W-:-:S03]  /*1ee0*/  IMAD.U32 R0, RZ, RZ, UR43 ;  /* 0x0000002bff007e24 */ /* 0x006fc6000f8e00ff */
[----:B------:R-:W-:-:S04]  /*1ef0*/  UISETP.NE.AND UP0, UPT, UR6, 0x1e, UPT ;  /* 0x0000001e0600788c */ /* 0x000fc8000bf05270 */
[----:B------:R-:W-:Y:S02]  /*1f00*/  USEL UR7, URZ, 0x1, UP0 ;  /* 0x000000013f077887 */ /* 0x000fe40008000000 */
[----:B------:R-:W-:Y:S02]  /*1f10*/  USEL UR6, UR6, URZ, UP0 ;  /* 0x0000003f06067287 */ /* 0x000fe40008000000 */
[----:B------:R-:W-:-:S06]  /*1f20*/  ULOP3.LUT UR7, UR39, UR7, URZ, 0x3c, !UPT ;  /* 0x0000000727077292 */ /* 0x000fcc000f8e3c3f */
[----:B------:R-:W-:Y:S01]  /*1f30*/  IMAD.U32 R5, RZ, RZ, UR7 ;  /* 0x00000007ff057e24 */ /* 0x000fe2000f8e00ff */
[----:B------:R-:W-:-:S06]  /*1f40*/  UMOV UR7, UR38 ;  /* 0x0000002600077c82 */ /* 0x000fcc0008000000 */
.L_x_29:
[----:B-12---:R-:W-:Y:S05]  /*1f50*/  @!P0 BRA `(.L_x_23) ;  /* 0x0000000000048947 */ /* 0x006fea0003800000 */
[----:B------:R-:W-:Y:S01]  /*1f60*/  BPT.TRAP 0x1 ;  /* 0x000000040000795c */ /* 0x000fe20000300000 */
.L_x_23:
[----:B------:R-:W-:Y:S01]  /*1f70*/  ULEA UR8, UR6, UR41, 0x3 ;  /* 0x0000002906087291 */ /* 0x000fe2000f8e183f */
[----:B------:R-:W-:-:S08]  /*1f80*/  SHF.L.U32 R3, R5, 0x1f, RZ ;  /* 0x0000001f05037819 */ /* 0x000fd000000006ff */
[----:B------:R1:W2:Y:S01]  /*1f90*/  SYNCS.PHASECHK.TRANS64.TRYWAIT P1, [UR8], R3 ;  /* 0x00000003ff0075a7 */ /* 0x0002a20008020148 */
[----:B------:R-:W-:Y:S05]  /*1fa0*/  @!P0 BRA `(.L_x_24) ;  /* 0x0000000000048947 */ /* 0x000fea0003800000 */
[----:B------:R-:W-:Y:S01]  /*1fb0*/  BPT.TRAP 0x1 ;  /* 0x000000040000795c */ /* 0x000fe20000300000 */
.L_x_24:
[----:B--2---:R-:W-:Y:S05]  /*1fc0*/  @P1 BRA `(.L_x_25) ;  /* 0x0000000000081947 */ /* 0x004fea0003800000 */
[----:B------:R-:W2:Y:S02]  /*1fd0*/  SYNCS.PHASECHK.TRANS64.TRYWAIT P1, [UR8], R3 ;  /* 0x00000003ff0075a7 */ /* 0x000ea40008020148 */
[----:B--2---:R-:W-:Y:S05]  /*1fe0*/  @!P1 BRA `(.L_x_26) ;  /* 0x00000078000c9947 */ /* 0x004fea0003800000 */
.L_x_25:
[----:B------:R-:W-:Y:S01]  /*1ff0*/  ULEA UR8, UR6, UR4, 0x7 ;  /* 0x0000000406087291 */ /* 0x000fe2000f8e383f */
[----:B------:R-:W-:Y:S01]  /*2000*/  WARPGROUP.ARRIVE ;  /* 0x00000000000079c5 */ /* 0x000fe20000000000 */
[----:B------:R-:W-:Y:S01]  /*2010*/  UIMAD UR12, UR6, 0x160, UR5 ;  /* 0x00000160060c78a4 */ /* 0x000fe2000f8e0205 */
[----:B------:R-:W-:Y:S01]  /*2020*/  UMOV UR9, 0xc0000010 ;  /* 0xc000001000097882 */ /* 0x000fe20000000000 */
[----:B------:R-:W-:Y:S02]  /*2030*/  UMOV UR11, 0xc0000010 ;  /* 0xc0000010000b7882 */ /* 0x000fe40000000000 */
[----:B------:R-:W-:Y:S02]  /*2040*/  UIADD3 UR13, UR12, 0x20, URZ ;  /* 0x000000200c0d7890 */ /* 0x000fe4000fffe03f */
[----:B------:R-:W-:Y:S02]  /*2050*/  UIADD3 UR14, UR12, 0x40, URZ ;  /* 0x000000400c0e7890 */ /* 0x000fe4000fffe03f */
[----:B------:R-:W-:Y:S01]  /*2060*/  UMOV UR10, UR12 ;  /* 0x0000000c000a7c82 */ /* 0x000fe20008000000 */
[----:B------:R-:W-:Y:S01]  /*2070*/  UIADD3 UR15, UR12, 0x60, URZ ;  /* 0x000000600c0f7890 */ /* 0x000fe2000fffe03f */
[----:B------:R-:W-:Y:S01]  /*2080*/  IGMMA.64x16x32.S8.S8 R104, gdesc[UR8], R104, gsb0 ;  /* 0x00600000086879f1 */ /* 0x000fe20008041068 */
[----:B------:R-:W-:Y:S01]  /*2090*/  UMOV UR10, UR13 ;  /* 0x0000000d000a7c82 */ /* 0x000fe20008000000 */
[----:B------:R-:W-:Y:S01]  /*20a0*/  UMOV UR11, 0xc0000010 ;  /* 0xc0000010000b7882 */ /* 0x000fe20000000000 */
[----:B------:R-:W-:Y:S01]  /*20b0*/  UIADD3 UR13, UR12, 0x80, URZ ;  /* 0x000000800c0d7890 */ /* 0x000fe2000fffe03f */
[----:B------:R-:W-:-:S02]  /*20c0*/  WARPGROUP.DEPBAR.LE gsb0, 0x0 ;  /* 0x00008000000079c5 */ /* 0x000fc40000010000 */
[----:B------:R-:W-:-:S06]  /*20d0*/  WARPGROUP.ARRIVE ;  /* 0x00000000000079c5 */ /* 0x000fcc0000000000 */
[----:B------:R-:W-:Y:S01]  /*20e0*/  IGMMA.64x16x32.S8.S8 R96, gdesc[UR8], R96, gsb0 ;  /* 0x00600000086079f1 */ /* 0x000fe20008041060 */
[----:B------:R-:W-:Y:S01]  /*20f0*/  UMOV UR10, UR14 ;  /* 0x0000000e000a7c82 */ /* 0x000fe20008000000 */
[----:B------:R-:W-:Y:S01]  /*2100*/  UMOV UR11, 0xc0000010 ;  /* 0xc0000010000b7882 */ /* 0x000fe20000000000 */
[----:B------:R-:W-:Y:S01]  /*2110*/  UIADD3 UR14, UR12, 0xa0, URZ ;  /* 0x000000a00c0e7890 */ /* 0x000fe2000fffe03f */
[----:B------:R-:W-:Y:S02]  /*2120*/  WARPGROUP.DEPBAR.LE gsb0, 0x0 ;  /* 0x00008000000079c5 */ /* 0x000fe40000010000 */
        /* <DEDUP_REMOVED lines=22> */
[----:B------:R-:W-:Y:S02]  /*2290*/  UIADD3 UR15, UR12, 0x120, URZ ;  /* 0x000001200c0f7890 */ /* 0x000fe4000fffe03f */
[----:B------:R-:W-:Y:S01]  /*22a0*/  UIADD3 UR12, UR12, 0x140, URZ ;  /* 0x000001400c0c7890 */ /* 0x000fe2000fffe03f */
[----:B------:R-:W-:Y:S02]  /*22b0*/  WARPGROUP.DEPBAR.LE gsb0, 0x0 ;  /* 0x00008000000079c5 */ /* 0x000fe40000010000 */
[----:B------:R-:W-:-:S06]  /*22c0*/  WARPGROUP.ARRIVE ;  /* 0x00000000000079c5 */ /* 0x000fcc0000000000 */
[----:B------:R-:W-:Y:S01]  /*22d0*/  IGMMA.64x16x32.S8.S8 R56, gdesc[UR8], R56, gsb0 ;  /* 0x00600000083879f1 */ /* 0x000fe20008041038 */
[----:B------:R-:W-:Y:S01]  /*22e0*/  UMOV UR10, UR13 ;  /* 0x0000000d000a7c82 */ /* 0x000fe20008000000 */
[----:B------:R-:W-:Y:S01]  /*22f0*/  UMOV UR11, 0xc0000010 ;  /* 0xc0000010000b7882 */ /* 0x000fe20000000000 */
        /* <DEDUP_REMOVED lines=17> */
[----:B------:R-:W-:Y:S03]  /*2410*/  IGMMA.64x16x32.S8.S8 R24, gdesc[UR8], R24, gsb0 ;  /* 0x00600000081879f1 */ /* 0x000fe60008041018 */
[----:B------:R-:W-:Y:S02]  /*2420*/  WARPGROUP.DEPBAR.LE gsb0, 0x0 ;  /* 0x00008000000079c5 */ /* 0x000fe40000010000 */
[----:B------:R-:W-:Y:S05]  /*2430*/  @!P0 BRA `(.L_x_27) ;  /* 0x0000000000048947 */ /* 0x000fea0003800000 */
[----:B------:R-:W-:Y:S01]  /*2440*/  BPT.TRAP 0x1 ;  /* 0x000000040000795c */ /* 0x000fe20000300000 */
.L_x_27:
[----:B------:R-:W-:Y:S01]  /*2450*/  ULEA UR8, UR7, UR41, 0x3 ;  /* 0x0000002907087291 */ /* 0x000fe2000f8e183f */
[----:B------:R-:W-:-:S03]  /*2460*/  ISETP.GT.U32.AND P1, PT, R16, 0x1, PT ;  /* 0x000000011000780c */ /* 0x000fc60003f24070 */
[----:B------:R-:W-:-:S04]  /*2470*/  UIADD3 UR8, UR8, 0xf0, URZ ;  /* 0x000000f008087890 */ /* 0x000fc8000fffe03f */
[----:B------:R-:W-:-:S09]  /*2480*/  UPRMT UR8, URZ, 0x654, UR8 ;  /* 0x000006543f087896 */ /* 0x000fd20008000008 */
[----:B------:R-:W-:Y:S01]  /*2490*/  SYNCS.ARRIVE.TRANS64.RED.A1T0 RZ, [UR8], RZ ;  /* 0x000000ffffff79a7 */ /* 0x000fe20008100408 */
[----:B------:R-:W-:Y:S05]  /*24a0*/  @P1 BRA `(.L_x_28) ;  /* 0x0000000000041947 */ /* 0x000fea0003800000 */
[----:B------:R-:W-:Y:S01]  /*24b0*/  BPT.TRAP 0x1 ;  /* 0x000000040000795c */ /* 0x000fe20000300000 */
.L_x_28:
[----:B------:R-:W-:Y:S01]  /*24c0*/  UIADD3 UR6, UR6, 0x1, URZ ;  /* 0x0000000106067890 */ /* 0x000fe2000fffe03f */
[C---:B------:R-:W-:Y:S01]  /*24d0*/  ISETP.GT.AND P1, PT, R0.reuse, 0x1, PT ;  /* 0x000000010000780c */ /* 0x040fe20003f24270 */
[----:B------:R-:W-:Y:S01]  /*24e0*/  UIADD3 UR7, UR7, 0x1, URZ ;  /* 0x0000000107077890 */ /* 0x000fe2000fffe03f */
[----:B------:R-:W-:Y:S01]  /*24f0*/  VIADD R0, R0, 0xffffffff ;  /* 0xffffffff00007836 */ /* 0x000fe20000000000 */
[----:B------:R-:W-:Y:S02]  /*2500*/  UISETP.NE.AND UP0, UPT, UR6, 0x1e, UPT ;  /* 0x0000001e0600788c */ /* 0x000fe4000bf05270 */
[----:B------:R-:W-:Y:S02]  /*2510*/  UISETP.NE.AND UP1, UPT, UR7, 0x1e, UPT ;  /* 0x0000001e0700788c */ /* 0x000fe4000bf25270 */
[----:B------:R-:W-:Y:S02]  /*2520*/  USEL UR8, URZ, 0x1, UP0 ;  /* 0x000000013f087887 */ /* 0x000fe40008000000 */
[----:B------:R-:W-:-:S02]  /*2530*/  USEL UR6, UR6, URZ, UP0 ;  /* 0x0000003f06067287 */ /* 0x000fc40008000000 */
[----:B------:R-:W-:Y:S02]  /*2540*/  USEL UR7, UR7, URZ, UP1 ;  /* 0x0000003f07077287 */ /* 0x000fe40008800000 */
[----:B------:R-:W-:Y:S01]  /*2550*/  LOP3.LUT R5, R5, UR8, RZ, 0x3c, !PT ;  /* 0x0000000805057c12 */ /* 0x000fe2000f8e3cff */
[----:B------:R-:W-:Y:S09]  /*2560*/  @P1 BRA `(.L_x_29) ;  /* 0xfffffff800781947 */ /* 0x000ff2000383ffff */
.L_x_22:
[----:B-12---:R-:W1:Y:S01]  /*2570*/  LDC R0, c[0x0][0x28c] ;  /* 0x0000a300ff007b82 */ /* 0x006e620000000800 */
[----:B------:R2:W-:Y:S01]  /*2580*/  SYNCS.ARRIVE.TRANS64.A1T0 RZ, [R118+UR45], RZ ;  /* 0x000000ff76ff79a7 */ /* 0x0005e2000810002d */
[----:B-1----:R-:W-:-:S13]  /*2590*/  ISETP.GE.AND P1, PT, R0, 0x1, PT ;  /* 0x000000010000780c */ /* 0x002fda0003f26270 */
[----:B--2---:R-:W-:Y:S05]  /*25a0*/  @!P1 BRA `(.L_x_30) ;  /* 0x0000000000349947 */ /* 0x004fea0003800000 */
[----:B------:R-:W-:Y:S05]  /*25b0*/  @!P0 BRA `(.L_x_31) ;  /* 0x0000000000048947 */ /* 0x000fea0003800000 */
[----:B------:R-:W-:Y:S01]  /*25c0*/  BPT.TRAP 0x1 ;  /* 0x000000040000795c */ /* 0x000fe20000300000 */
.L_x_31:
[----:B------:R-:W-:Y:S01]  /*25d0*/  UIADD3 UR6, UR43, UR38, URZ ;  /* 0x000000262b067290 */ /* 0x000fe2000fffe03f */
[----:B------:R-:W-:-:S03]  /*25e0*/  ISETP.GT.U32.AND P0, PT, R16, 0x1, PT ;  /* 0x000000011000780c */ /* 0x000fc60003f04070 */
[----:B------:R-:W-:-:S04]  /*25f0*/  UIMAD.WIDE.U32 UR4, UR6, -0x77777777, URZ ;  /* 0x88888889060478a5 */ /* 0x000fc8000f8e003f */
[----:B------:R-:W-:-:S04]  /*2600*/  USHF.R.U32.HI UR4, URZ, 0x4, UR5 ;  /* 0x000000043f047899 */ /* 0x000fc80008011605 */
[----:B------:R-:W-:-:S04]  /*2610*/  UIMAD UR6, UR4, -0x1e, UR6 ;  /* 0xffffffe2040678a4 */ /* 0x000fc8000f8e0206 */
[----:B------:R-:W-:-:S04]  /*2620*/  ULEA UR6, UR6, UR41, 0x3 ;  /* 0x0000002906067291 */ /* 0x000fc8000f8e183f */
[----:B------:R-:W-:-:S04]  /*2630*/  UIADD3 UR6, UR6, 0xf0, URZ ;  /* 0x000000f006067890 */ /* 0x000fc8000fffe03f */
[----:B------:R-:W-:-:S09]  /*2640*/  UPRMT UR6, URZ, 0x654, UR6 ;  /* 0x000006543f067896 */ /* 0x000fd20008000006 */
[----:B------:R-:W-:Y:S01]  /*2650*/  SYNCS.ARRIVE.TRANS64.RED.A1T0 RZ, [UR6], RZ ;  /* 0x000000ffffff79a7 */ /* 0x000fe20008100406 */
[----:B------:R-:W-:Y:S05]  /*2660*/  @P0 BRA `(.L_x_30) ;  /* 0x0000000000040947 */ /* 0x000fea0003800000 */
[----:B------:R-:W-:Y:S01]  /*2670*/  BPT.TRAP 0x1 ;  /* 0x000000040000795c */ /* 0x000fe20000300000 */
.L_x_30:
[----:B------:R-:W-:Y:S01]  /*2680*/  SHF.L.U32 R0, R123, 0x1f, RZ ;  /* 0x0000001f7b007819 */ /* 0x000fe200000006ff */
[----:B------:R-:W-:Y:S01]  /*2690*/  UIADD3 UR38, UR44, UR38, URZ ;  /* 0x000000262c267290 */ /* 0x000fe2000fffe03f */
[----:B------:R-:W1:Y:S01]  /*26a0*/  LDC R10, c[0x0][0x288] ;  /* 0x0000a200ff0a7b82 */ /* 0x000e620000000800 */
[----:B------:R-:W-:Y:S01]  /*26b0*/  UISETP.GE.U32.AND UP1, UPT, UR44, 0x1e, UPT ;  /* 0x0000001e2c00788c */ /* 0x000fe2000bf26070 */
[----:B------:R-:W-:Y:S01]  /*26c0*/  IMAD.SHL.U32 R8, R116, 0x2, RZ ;  /* 0x0000000274087824 */ /* 0x000fe200078e00ff */
[----:B------:R-:W-:Y:S02]  /*26d0*/  UISETP.GT.U32.AND UP0, UPT, UR38, 0x1d, UPT ;  /* 0x0000001d2600788c */ /* 0x000fe4000bf04070 */
[----:B------:R-:W-:Y:S02]  /*26e0*/  UIMAD.WIDE.U32 UR4, UR38, -0x77777777, URZ ;  /* 0x88888889260478a5 */ /* 0x000fe4000f8e003f */
[----:B------:R-:W-:Y:S01]  /*26f0*/  UISETP.LT.U32.AND UP0, UPT, UR44, 0x1e, UP0 ;  /* 0x0000001e2c00788c */ /* 0x000fe20008701070 */
[----:B------:R-:W2:Y:S01]  /*2700*/  SYNCS.PHASECHK.TRANS64.TRYWAIT P0, [R117+UR42+0x10], R0 ;  /* 0x00001000750075a7 */ /* 0x000ea2000800016a */
[----:B------:R-:W-:Y:S01]  /*2710*/  USHF.R.U32.HI UR4, URZ, 0x4, UR5 ;  /* 0x000000043f047899 */ /* 0x000fe20008011605 */
[----:B------:R-:W-:Y:S01]  /*2720*/  SHF.R.S32.HI R9, RZ, 0x1f, R8 ;  /* 0x0000001fff097819 */ /* 0x000fe20000011408 */
[----:B------:R-:W-:-:S02]  /*2730*/  USEL UR6, URZ, 0x1, !UP0 ;  /* 0x000000013f067887 */ /* 0x000fc4000c000000 */
[----:B------:R-:W-:Y:S02]  /*2740*/  UIMAD UR38, UR4, -0x1e, UR38 ;  /* 0xffffffe2042678a4 */ /* 0x000fe4000f8e0226 */
[----:B------:R-:W-:-:S04]  /*2750*/  ULOP3.LUT UR39, UR39, UR6, URZ, 0x3c, !UPT ;  /* 0x0000000627277292 */ /* 0x000fc8000f8e3c3f */
[----:B------:R-:W-:Y:S01]  /*2760*/  @UP1 ULOP3.LUT UR39, UR39, 0x1, UR4, 0x78, !UPT ;  /* 0x0000000127271892 */ /* 0x000fe2000f8e7804 */
[----:B-12---:R-:W-:Y:S11]  /*2770*/  @!P0 BRA `(.L_x_32) ;  /* 0x0000007000408947 */ /* 0x006ff60003800000 */
.L_x_264:
[----:B-1----:R-:W-:Y:S01]  /*2780*/  IMAD.SHL.U32 R0, R19, 0x40, RZ ;  /* 0x0000004013007824 */ /* 0x002fe200078e00ff */
[----:B------:R-:W-:Y:S01]  /*2790*/  ULDC UR6, c[0x0][0x284] ;  /* 0x0000a10000067ab9 */ /* 0x000fe20000000800 */
[----:B------:R-:W-:Y:S01]  /*27a0*/  IMAD R3, R22, 0xb0, RZ ;  /* 0x000000b016037824 */ /* 0x000fe200078e02ff */
[----:B------:R-:W-:Y:S01]  /*27b0*/  SHF.R.S32.HI R20, RZ, 0x1f, R2 ;  /* 0x0000001fff147819 */ /* 0x000fe20000011402 */
[----:B------:R-:W-:Y:S01]  /*27c0*/  ULDC.64 UR4, c[0x0][0x5d0] ;  /* 0x0001740000047ab9 */ /* 0x000fe20000000a00 */
[----:B------:R-:W-:Y:S01]  /*27d0*/  ISETP.GE.AND P0, PT, R0, UR6, PT ;  /* 0x0000000600007c0c */ /* 0x000fe2000bf06270 */
[----:B------:R-:W-:Y:S01]  /*27e0*/  IMAD.WIDE.U32 R4, R2, UR4, R8 ;  /* 0x0000000402047c25 */ /* 0x000fe2000f8e0008 */
[----:B------:R-:W-:Y:S02]  /*27f0*/  SHF.R.S32.HI R11, RZ, 0x1f, R3 ;  /* 0x0000001fff0b7819 */ /* 0x000fe40000011403 */
[C---:B------:R-:W-:Y:S01]  /*2800*/  ISETP.GE.OR P0, PT, R3.reuse, R10, P0 ;  /* 0x0000000a0300720c */ /* 0x040fe20000706670 */
[----:B------:R-:W-:Y:S01]  /*2810*/  IMAD R7, R20, UR4, RZ ;  /* 0x0000000414077c24 */ /* 0x000fe2000f8e02ff */
[----:B------:R-:W-:-:S03]  /*2820*/  IADD3 R4, P1, R3, R4, RZ ;  /* 0x0000000403047210 */ /* 0x000fc60007f3e0ff */
[----:B------:R-:W-:-:S05]  /*2830*/  IMAD R7, R2, UR5, R7 ;  /* 0x0000000502077c24 */ /* 0x000fca000f8e0207 */
[----:B------:R-:W-:-:S03]  /*2840*/  IADD3.X R5, R11, R5, R7, P1, !PT ;  /* 0x000000050b057210 */ /* 0x000fc60000ffe407 */
[----:B------:R-:W-:Y:S05]  /*2850*/  @P0 BRA `(.L_x_33) ;  /* 0x0000004800780947 */ /* 0x000fea0003800000 */
[----:B0-----:R-:W0:Y:S01]  /*2860*/  LDC.64 R12, c[0x0][0x5c8] ;  /* 0x00017200ff0c7b82 */ /* 0x001e220000000a00 */
[----:B------:R-:W-:Y:S01]  /*2870*/  IMAD.WIDE R14, R19, 0x40, R114 ;  /* 0x00000040130e7825 */ /* 0x000fe200078e0272 */
[----:B------:R-:W-:Y:S01]  /*2880*/  ULDC.64 UR4, c[0x0][0x5c0] ;  /* 0x0001700000047ab9 */ /* 0x000fe20000000a00 */
[----:B------:R-:W-:Y:S02]  /*2890*/  BSSY B0, `(.L_x_33) ;  /* 0x000049a000007945 */ /* 0x000fe40003800000 */
[----:B------:R-:W-:Y:S02]  /*28a0*/  IMAD R10, R116, -0x2, R10 ;  /* 0xfffffffe740a7824 */ /* 0x000fe400078e020a */
[----:B------:R-:W-:Y:S02]  /*28b0*/  IMAD.IADD R0, R121, 0x1, -R0 ;  /* 0x0000000179007824 */ /* 0x000fe400078e0a00 */
[----:B------:R-:W-:Y:S02]  /*28c0*/  IMAD.IADD R10, R10, 0x1, -R3 ;  /* 0x000000010a0a7824 */ /* 0x000fe400078e0a03 */
[----:B0-----:R-:W-:-:S02]  /*28d0*/  IMAD R6, R15, R12, RZ ;  /* 0x0000000c0f067224 */ /* 0x001fc400078e02ff */
[----:B------:R-:W-:-:S04]  /*28e0*/  IMAD.WIDE.U32 R4, R14, R12, R4 ;  /* 0x0000000c0e047225 */ /* 0x000fc800078e0004 */
[----:B------:R-:W-:Y:S01]  /*28f0*/  IMAD R7, R14, R13, R6 ;  /* 0x0000000d0e077224 */ /* 0x000fe200078e0206 */
[----:B------:R-:W-:-:S03]  /*2900*/  IADD3 R4, P0, R4, UR4, RZ ;  /* 0x0000000404047c10 */ /* 0x000fc6000ff1e0ff */
[----:B------:R-:W-:Y:S01]  /*2910*/  IMAD.IADD R7, R5, 0x1, R7 ;  /* 0x0000000105077824 */ /* 0x000fe200078e0207 */
[----:B------:R-:W-:-:S04]  /*2920*/  LEA R6, P1, R12, R4, 0x3 ;  /* 0x000000040c067211 */ /* 0x000fc800078218ff */
[----:B------:R-:W-:Y:S02]  /*2930*/  IADD3.X R5, R7, UR5, RZ, P0, !PT ;  /* 0x0000000507057c10 */ /* 0x000fe400087fe4ff */
[----:B-----5:R-:W-:Y:S02]  /*2940*/  ISETP.NE.AND P0, PT, R113, RZ, PT ;  /* 0x000000ff7100720c */ /* 0x020fe40003f05270 */
[----:B------:R-:W-:-:S11]  /*2950*/  LEA.HI.X R7, R12, R5, R13, 0x3, P1 ;  /* 0x000000050c077211 */ /* 0x000fd600008f1c0d */
[----:B------:R-:W-:Y:S05]  /*2960*/  @!P0 BRA `(.L_x_34) ;  /* 0x0000003400608947 */ /* 0x000fea0003800000 */
[----:B------:R-:W0:Y:S01]  /*2970*/  LDC.64 R124, c[0x0][0x5b0] ;  /* 0x00016c00ff7c7b82 */ /* 0x000e220000000a00 */
[----:B------:R-:W-:Y:S01]  /*2980*/  ULDC.64 UR4, c[0x0][0x5b8] ;  /* 0x00016e0000047ab9 */ /* 0x000fe20000000a00 */
[----:B------:R-:W-:Y:S01]  /*2990*/  ISETP.GE.AND P1, PT, R0, 0x1, PT ;  /* 0x000000010000780c */ /* 0x000fe20003f26270 */
[----:B------:R-:W-:Y:S01]  /*29a0*/  IMAD.WIDE.U32 R8, R2, UR4, R8 ;  /* 0x0000000402087c25 */ /* 0x000fe2000f8e0008 */
[----:B------:R-:W-:Y:S02]  /*29b0*/  BSSY B1, `(.L_x_35) ;  /* 0x000000e000017945 */ /* 0x000fe40003800000 */
[----:B------:R-:W-:Y:S01]  /*29c0*/  ISETP.LT.OR P4, PT, R10, 0x1, !P1 ;  /* 0x000000010a00780c */ /* 0x000fe20004f81670 */
[----:B------:R-:W-:Y:S01]  /*29d0*/  IMAD R13, R20, UR4, RZ ;  /* 0x00000004140d7c24 */ /* 0x000fe2000f8e02ff */
[----:B------:R-:W1:Y:S01]  /*29e0*/  LDC.64 R126, c[0x0][0x5a8] ;  /* 0x00016a00ff7e7b82 */ /* 0x000e620000000a00 */
[----:B------:R-:W-:Y:S02]  /*29f0*/  IADD3 R8, P0, R3, R8, RZ ;  /* 0x0000000803087210 */ /* 0x000fe40007f1e0ff */
[----:B------:R-:W-:-:S05]  /*2a00*/  IMAD R13, R2, UR5, R13 ;  /* 0x00000005020d7c24 */ /* 0x000fca000f8e020d */
[----:B------:R-:W-:Y:S01]  /*2a10*/  IADD3.X R9, R11, R9, R13, P0, !PT ;  /* 0x000000090b097210 */ /* 0x000fe200007fe40d */
[-C--:B0-----:R-:W-:Y:S02]  /*2a20*/  IMAD R11, R15, R124.reuse, RZ ;  /* 0x0000007c0f0b7224 */ /* 0x081fe400078e02ff */
[----:B------:R-:W-:-:S04]  /*2a30*/  IMAD.WIDE.U32 R2, R14, R124, R8 ;  /* 0x0000007c0e027225 */ /* 0x000fc800078e0008 */
[----:B------:R-:W-:Y:S01]  /*2a40*/  IMAD R19, R14, R125, R11 ;  /* 0x0000007d0e137224 */ /* 0x000fe200078e020b */
[----:B-1----:R-:W-:-:S04]  /*2a50*/  IADD3 R2, P0, R2, R126, RZ ;  /* 0x0000007e02027210 */ /* 0x002fc80007f1e0ff */
[----:B------:R-:W-:Y:S01]  /*2a60*/  IADD3.X R3, R127, R3, R19, P0, !PT ;  /* 0x000000037f037210 */ /* 0x000fe200007fe413 */
[----:B------:R-:W-:Y:S08]  /*2a70*/  @P4 BRA `(.L_x_36) ;  /* 0x0000000000044947 */ /* 0x000ff00003800000 */
[----:B------:R0:W5:Y:S02]  /*2a80*/  LDG.E.U8 R122, desc[UR36][R2.64] ;  /* 0x00000024027a7981 */ /* 0x000164000c1e1100 */
.L_x_36:
[----:B------:R-:W-:Y:S05]  /*2a90*/  BSYNC B1 ;  /* 0x0000000000017941 */ /* 0x000fea0003800000 */
.L_x_35:
[C---:B------:R-:W-:Y:S01]  /*2aa0*/  SHF.L.U64.HI R13, R124.reuse, 0x3, R125 ;  /* 0x000000037c0d7819 */ /* 0x040fe2000001027d */
[----:B------:R-:W-:Y:S01]  /*2ab0*/  IMAD.SHL.U32 R12, R124, 0x8, RZ ;  /* 0x000000087c0c7824 */ /* 0x000fe200078e00ff */
[----:B-----5:R-:W-:Y:S01]  /*2ac0*/  LOP3.LUT R11, R122, 0xffff, RZ, 0xc0, !PT ;  /* 0x0000ffff7a0b7812 */ /* 0x020fe200078ec0ff */
[----:B------:R-:W-:Y:S01]  /*2ad0*/  BSSY B1, `(.L_x_37) ;  /* 0x0000013000017945 */ /* 0x000fe20003800000 */
[----:B------:R-:W-:Y:S01]  /*2ae0*/  ISETP.GE.AND P0, PT, R0, 0x9, PT ;  /* 0x000000090000780c */ /* 0x000fe20003f06270 */
[----:B------:R-:W-:Y:S01]  /*2af0*/  IMAD.WIDE.U32 R12, R14, R124, R12 ;  /* 0x0000007c0e0c7225 */ /* 0x000fe200078e000c */
[----:B------:R-:W-:Y:S02]  /*2b00*/  PRMT R20, R11, 0x8880, RZ ;  /* 0x000088800b147816 */ /* 0x000fe400000000ff */
[----:B------:R-:W-:Y:S01]  /*2b10*/  ISETP.LT.OR P5, PT, R10, 0x9, !P1 ;  /* 0x000000090a00780c */ /* 0x000fe20004fa1670 */
[----:B------:R-:W-:Y:S01]  /*2b20*/  IMAD.IADD R14, R19, 0x1, R13 ;  /* 0x00000001130e7824 */ /* 0x000fe200078e020d */
[----:B------:R-:W-:Y:S01]  /*2b30*/  IADD3 R8, P2, P3, R8, R126, R12 ;  /* 0x0000007e08087210 */ /* 0x000fe20007b5e00c */
[----:B------:R-:W-:-:S03]  /*2b40*/  IMAD R11, R20, R113, RZ ;  /* 0x00000071140b7224 */ /* 0x000fc600078e02ff */
[----:B------:R-:W-:Y:S01]  /*2b50*/  IADD3.X R9, R9, R127, R14, P2, P3 ;  /* 0x0000007f09097210 */ /* 0x000fe200017e640e */
[----:B------:R-:W-:Y:S01]  /*2b60*/  @!P4 IMAD R13, R104, R112, R11 ;  /* 0x00000070680dc224 */ /* 0x000fe200078e020b */
[C---:B------:R-:W-:Y:S02]  /*2b70*/  ISETP.LT.OR P2, PT, R10.reuse, 0x2, !P1 ;  /* 0x000000020a00780c */ /* 0x040fe40004f41670 */
[C---:B------:R-:W-:Y:S02]  /*2b80*/  ISETP.LT.OR P3, PT, R10.reuse, 0x1, !P0 ;  /* 0x000000010a00780c */ /* 0x040fe40004761670 */
[----:B------:R1:W-:Y:S01]  /*2b90*/  @!P4 STG.E.U8 desc[UR36][R4.64], R13 ;  /* 0x0000000d0400c986 */ /* 0x0003e2000c101124 */
[C---:B------:R-:W-:Y:S02]  /*2ba0*/  ISETP.LT.OR P4, PT, R10.reuse, 0x2, !P0 ;  /* 0x000000020a00780c */ /* 0x040fe40004781670 */
[----:B------:R-:W-:-:S06]  /*2bb0*/  ISETP.LT.OR P1, PT, R10, 0xa, !P1 ;  /* 0x0000000a0a00780c */ /* 0x000fcc0004f21670 */
[----:B------:R-:W-:Y:S07]  /*2bc0*/  @P2 BRA `(.L_x_38) ;  /* 0x00000000000c2947 */ /* 0x000fee0003800000 */
[----:B------:R-:W2:Y:S02]  /*2bd0*/  LDG.E.U8 R122, desc[UR36][R2.64+0x1] ;  /* 0x00000124027a7981 */ /* 0x000ea4000c1e1100 */
[----:B--2---:R-:W-:-:S05]  /*2be0*/  PRMT R12, R122, 0x8880, RZ ;  /* 0x000088807a0c7816 */ /* 0x004fca00000000ff */
[----:B------:R-:W-:-:S07]  /*2bf0*/  IMAD R11, R12, R113, RZ ;  /* 0x000000710c0b7224 */ /* 0x000fce00078e02ff */
.L_x_38:
[----:B------:R-:W-:Y:S05]  /*2c00*/  BSYNC B1 ;  /* 0x0000000000017941 */ /* 0x000fea0003800000 */
.L_x_37:
[----:B------:R-:W-:Y:S01]  /*2c10*/  @!P2 IMAD R105, R105, R112, R11 ;  /* 0x000000706969a224 */ /* 0x000fe200078e020b */
[----:B------:R-:W-:Y:S04]  /*2c20*/  BSSY B1, `(.L_x_39) ;  /* 0x0000006000017945 */ /* 0x000fe80003800000 */
[----:B------:R2:W-:Y:S01]  /*2c30*/  @!P2 STG.E.U8 desc[UR36][R4.64+0x1], R105 ;  /* 0x000001690400a986 */ /* 0x0005e2000c101124 */
[----:B------:R-:W-:Y:S05]  /*2c40*/  @P3 BRA `(.L_x_40) ;  /* 0x00000000000c3947 */ /* 0x000fea0003800000 */
[----:B------:R-:W3:Y:S02]  /*2c50*/  LDG.E.U8 R122, desc[UR36][R8.64] ;  /* 0x00000024087a7981 */ /* 0x000ee4000c1e1100 */
[----:B---3--:R-:W-:-:S05]  /*2c60*/  PRMT R12, R122, 0x8880, RZ ;  /* 0x000088807a0c7816 */ /* 0x008fca00000000ff */
[----:B------:R-:W-:-:S07]  /*2c70*/  IMAD R11, R12, R113, RZ ;  /* 0x000000710c0b7224 */ /* 0x000fce00078e02ff */
.L_x_40:
[----:B------:R-:W-:Y:S05]  /*2c80*/  BSYNC B1 ;  /* 0x0000000000017941 */ /* 0x000fea0003800000 */
.L_x_39:
[----:B-1----:R-:W-:Y:S01]  /*2c90*/  @!P3 IMAD R13, R106, R112, R11 ;  /* 0x000000706a0db224 */ /* 0x002fe200078e020b */
[----:B------:R-:W-:Y:S04]  /*2ca0*/  BSSY B1, `(.L_x_41) ;  /* 0x0000006000017945 */ /* 0x000fe80003800000 */
[----:B------:R1:W-:Y:S01]  /*2cb0*/  @!P3 STG.E.U8 desc[UR36][R6.64], R13 ;  /* 0x0000000d0600b986 */ /* 0x0003e2000c101124 */
[----:B------:R-:W-:Y:S05]  /*2cc0*/  @P4 BRA `(.L_x_42) ;  /* 0x00000000000c4947 */ /* 0x000fea0003800000 */
[----:B------:R-:W3:Y:S02]  /*2cd0*/  LDG.E.U8 R122, desc[UR36][R8.64+0x1] ;  /* 0x00000124087a7981 */ /* 0x000ee4000c1e1100 */
[----:B---3--:R-:W-:-:S05]  /*2ce0*/  PRMT R12, R122, 0x8880, RZ ;  /* 0x000088807a0c7816 */ /* 0x008fca00000000ff */
[----:B------:R-:W-:-:S07]  /*2cf0*/  IMAD R11, R12, R113, RZ ;  /* 0x000000710c0b7224 */ /* 0x000fce00078e02ff */
.L_x_42:
[----:B------:R-:W-:Y:S05]  /*2d00*/  BSYNC B1 ;  /* 0x0000000000017941 */ /* 0x000fea0003800000 */
.L_x_41:
[----:B------:R-:W-:Y:S01]  /*2d10*/  @!P4 IMAD R107, R107, R112, R11 ;  /* 0x000000706b6bc224 */ /* 0x000fe200078e020b */
[----:B------:R-:W-:Y:S04]  /*2d20*/  BSSY B1, `(.L_x_43) ;  /* 0x0000006000017945 */ /* 0x000fe80003800000 */
[----:B------:R3:W-:Y:S01]  /*2d30*/  @!P4 STG.E.U8 desc[UR36][R6.64+0x1], R107 ;  /* 0x0000016b0600c986 */ /* 0x0007e2000c101124 */
[----:B------:R-:W-:Y:S05]  /*2d40*/  @P5 BRA `(.L_x_44) ;  /* 0x00000000000c5947 */ /* 0x000fea0003800000 */
[----:B------:R-:W4:Y:S02]  /*2d50*/  LDG.E.U8 R122, desc[UR36][R2.64+0x8] ;  /* 0x00000824027a7981 */ /* 0x000f24000c1e1100 */
[----:B----4-:R-:W-:-:S05]  /*2d60*/  PRMT R12, R122, 0x8880, RZ ;  /* 0x000088807a0c7816 */ /* 0x010fca00000000ff */
[----:B------:R-:W-:-:S07]  /*2d70*/  IMAD R11, R12, R113, RZ ;  /* 0x000000710c0b7224 */ /* 0x000fce00078e02ff */
.L_x_44:
[----:B------:R-:W-:Y:S05]  /*2d80*/  BSYNC B1 ;  /* 0x0000000000017941 */ /* 0x000fea0003800000 */
.L_x_43:
[----:B-1----:R-:W-:Y:S01]  /*2d90*/  @!P5 IMAD R13, R108, R112, R11 ;  /* 0x000000706c0dd224 */ /* 0x002fe200078e020b */
[----:B------:R-:W-:Y:S04]  /*2da0*/  BSSY B1, `(.L_x_45) ;  /* 0x0000006000017945 */ /* 0x000fe80003800000 */
[----:B------:R1:W-:Y:S01]  /*2db0*/  @!P5 STG.E.U8 desc[UR36][R4.64+0x8], R13 ;  /* 0x0000080d0400d986 */ /* 0x0003e2000c101124 */
[----:B------:R-:W-:Y:S05]  /*2dc0*/  @P1 BRA `(.L_x_46) ;  /* 0x00000000000c1947 */ /* 0x000fea0003800000 */
[----:B------:R-:W4:Y:S02]  /*2dd0*/  LDG.E.U8 R122, desc[UR36][R2.64+0x9] ;  /* 0x00000924027a7981 */ /* 0x000f24000c1e1100 */
[----:B----4-:R-:W-:-:S05]  /*2de0*/  PRMT R12, R122, 0x8880, RZ ;  /* 0x000088807a0c7816 */ /* 0x010fca00000000ff */
[----:B------:R-:W-:-:S07]  /*2df0*/  IMAD R11, R12, R113, RZ ;  /* 0x000000710c0b7224 */ /* 0x000fce00078e02ff */
.L_x_46:
[----:B------:R-:W-:Y:S05]  /*2e00*/  BSYNC B1 ;  /* 0x0000000000017941 */ /* 0x000fea0003800000 */
.L_x_45:
[----:B------:R-:W-:Y:S01]  /*2e10*/  @!P1 IMAD R109, R109, R112, R11 ;  /* 0x000000706d6d9224 */ /* 0x000fe200078e020b */
[C---:B------:R-:W-:Y:S01]  /*2e20*/  ISETP.GE.AND P3, PT, R10.reuse, 0x11, PT ;  /* 0x000000110a00780c */ /* 0x040fe20003f66270 */
[----:B------:R-:W-:Y:S01]  /*2e30*/  BSSY B1, `(.L_x_47) ;  /* 0x000000b000017945 */ /* 0x000fe20003800000 */
[C---:B------:R-:W-:Y:S02]  /*2e40*/  ISETP.GE.AND P2, PT, R10.reuse, 0x12, PT ;  /* 0x000000120a00780c */ /* 0x040fe40003f46270 */
[----:B------:R4:W-:Y:S01]  /*2e50*/  @!P1 STG.E.U8 desc[UR36][R4.64+0x9], R109 ;  /* 0x0000096d04009986 */ /* 0x0009e2000c101124 */
[C---:B------:R-:W-:Y:S02]  /*2e60*/  ISETP.LT.OR P1, PT, R10.reuse, 0x9, !P0 ;  /* 0x000000090a00780c */ /* 0x040fe40004721670 */
[----:B------:R-:W-:Y:S02]  /*2e70*/  ISETP.LT.OR P0, PT, R10, 0xa, !P0 ;  /* 0x0000000a0a00780c */ /* 0x000fe40004701670 */
[----:B------:R-:W-:-:S02]  /*2e80*/  ISETP.LT.OR P5, PT, R0, 0x1, !P3 ;  /* 0x000000010000780c */ /* 0x000fc40005fa1670 */
[----:B------:R-:W-:-:S07]  /*2e90*/  ISETP.LT.OR P4, PT, R0, 0x1, !P2 ;  /* 0x000000010000780c */ /* 0x000fce0005781670 */
[----:B----4-:R-:W-:Y:S06]  /*2ea0*/  @P1 BRA `(.L_x_48) ;  /* 0x00000000000c1947 */ /* 0x010fec0003800000 */
[----:B------:R-:W4:Y:S02]  /*2eb0*/  LDG.E.U8 R122, desc[UR36][R8.64+0x8] ;  /* 0x00000824087a7981 */ /* 0x000f24000c1e1100 */
[----:B----4-:R-:W-:-:S05]  /*2ec0*/  PRMT R12, R122, 0x8880, RZ ;  /* 0x000088807a0c7816 */ /* 0x010fca00000000ff */
[----:B------:R-:W-:-:S07]  /*2ed0*/  IMAD R11, R12, R113, RZ ;  /* 0x000000710c0b7224 */ /* 0x000fce00078e02ff */
.L_x_48:
[----:B------:R-:W-:Y:S05]  /*2ee0*/  BSYNC B1 ;  /* 0x0000000000017941 */ /* 0x000fea0003800000 */
.L_x_47:
[----:B-1----:R-:W-:Y:S01]  /*2ef0*/  @!P1 IMAD R13, R110, R112, R11 ;  /* 0x000000706e0d9224 */ /* 0x002fe200078e020b */
[----:B------:R-:W-:Y:S04]  /*2f00*/  BSSY B1, `(.L_x_49) ;  /* 0x0000006000017945 */ /* 0x000fe80003800000 */
[----:B------:R1:W-:Y:S01]  /*2f10*/  @!P1 STG.E.U8 desc[UR36][R6.64+0x8], R13 ;  /* 0x0000080d06009986 */ /* 0x0003e2000c101124 */
[----:B------:R-:W-:Y:S05]  /*2f20*/  @P0 BRA `(.L_x_50) ;  /* 0x00000000000c0947 */ /* 0x000fea0003800000 */
[----:B------:R-:W4:Y:S02]  /*2f30*/  LDG.E.U8 R122, desc[UR36][R8.64+0x9] ;  /* 0x00000924087a7981 */ /* 0x000f24000c1e1100 */
[----:B----4-:R-:W-:-:S05]  /*2f40*/  PRMT R12, R122, 0x8880, RZ ;  /* 0x000088807a0c7816 */ /* 0x010fca00000000ff */
[----:B------:R-:W-:-:S07]  /*2f50*/  IMAD R11, R12, R113, RZ ;  /* 0x000000710c0b7224 */ /* 0x000fce00078e02ff */
.L_x_50:
[----:B------:R-:W-:Y:S05]  /*2f60*/  BSYNC B1 ;  /* 0x0000000000017941 */ /* 0x000fea0003800000 */
.L_x_49:
[----:B------:R-:W-:Y:S01]  /*2f70*/  @!P0 IMAD R111, R111, R112, R11 ;  /* 0x000000706f6f8224 */ /* 0x000fe200078e020b */
[----:B------:R-:W-:Y:S04]  /*2f80*/  BSSY B1, `(.L_x_51) ;  /* 0x0000006000017945 */ /* 0x000fe80003800000 */
[----:B------:R4:W-:Y:S01]  /*2f90*/  @!P0 STG.E.U8 desc[UR36][R6.64+0x9], R111 ;  /* 0x0000096f06008986 */ /* 0x0009e2000c101124 */
[----:B------:R-:W-:Y:S05]  /*2fa0*/  @P5 BRA `(.L_x_52) ;  /* 0x00000000000c5947 */ /* 0x000fea0003800000 */
[----:B------:R-:W5:Y:S02]  /*2fb0*/  LDG.E.U8 R122, desc[UR36][R2.64+0x10] ;  /* 0x00001024027a7981 */ /* 0x000f64000c1e1100 */
[----:B-----5:R-:W-:-:S05]  /*2fc0*/  PRMT R12, R122, 0x8880, RZ ;  /* 0x000088807a0c7816 */ /* 0x020fca00000000ff */
[----:B------:R-:W-:-:S07]  /*2fd0*/  IMAD R11, R12, R113, RZ ;  /* 0x000000710c0b7224 */ /* 0x000fce00078e02ff */
.L_x_52:
[----:B------:R-:W-:Y:S05]  /*2fe0*/  BSYNC B1 ;  /* 0x0000000000017941 */ /* 0x000fea0003800000 */
.L_x_51:
[----:B-1----:R-:W-:Y:S01]  /*2ff0*/  @!P5 IMAD R13, R96, R112, R11 ;  /* 0x00000070600dd224 */ /* 0x002fe200078e020b */
[----:B------:R-:W-:Y:S04]  /*3000*/  BSSY B1, `(.L_x_53) ;  /* 0x0000006000017945 */ /* 0x000fe80003800000 */
[----:B------:R1:W-:Y:S01]  /*3010*/  @!P5 STG.E.U8 desc[UR36][R4.64+0x10], R13 ;  /* 0x0000100d0400d986 */ /* 0x0003e2000c101124 */
[----:B------:R-:W-:Y:S05]  /*3020*/  @P4 BRA `(.L_x_54) ;  /* 0x00000000000c4947 */ /* 0x000fea0003800000 */
[----:B------:R-:W5:Y:S02]  /*3030*/  LDG.E.U8 R122, desc[UR36][R2.64+0x11] ;  /* 0x00001124027a7981 */ /* 0x000f64000c1e1100 */
[----:B-----5:R-:W-:-:S05]  /*3040*/  PRMT R12, R122, 0x8880, RZ ;  /* 0x000088807a0c7816 */ /* 0x020fca00000000ff */
[----:B------:R-:W-:-:S07]  /*3050*/  IMAD R11, R12, R113, RZ ;  /* 0x000000710c0b7224 */ /* 0x000fce00078e02ff */
.L_x_54:
[----:B------:R-:W-:Y:S05]  /*3060*/  BSYNC B1 ;  /* 0x0000000000017941 */ /* 0x000fea0003800000 */
.L_x_53:
[----:B------:R-:W-:Y:S01]  /*3070*/  ISETP.LT.OR P3, PT, R0, 0x9, !P3 ;  /* 0x000000090000780c */ /* 0x000fe20005f61670 */
[----:B------:R-:W-:Y:S01]  /*3080*/  @!P4 IMAD R97, R97, R112, R11 ;  /* 0x000000706161c224 */ /* 0x000fe200078e020b */
[C---:B------:R-:W-:Y:S01]  /*3090*/  ISETP.GE.AND P1, PT, R10.reuse, 0x19, PT ;  /* 0x000000190a00780c */ /* 0x040fe20003f26270 */
[----:B------:R-:W-:Y:S01]  /*30a0*/  BSSY B1, `(.L_x_55) ;  /* 0x000000a000017945 */ /* 0x000fe20003800000 */
[----:B------:R-:W-:Y:S02]  /*30b0*/  ISETP.GE.AND P0, PT, R10, 0x1a, PT ;  /* 0x0000001a0a00780c */ /* 0x000fe40003f06270 */
[----:B------:R0:W-:Y:S01]  /*30c0*/  @!P4 STG.E.U8 desc[UR36][R4.64+0x11], R97 ;  /* 0x000011610400c986 */ /* 0x0001e2000c101124 */
[C---:B------:R-:W-:Y:S02]  /*30d0*/  ISETP.LT.OR P2, PT, R0.reuse, 0x9, !P2 ;  /* 0x000000090000780c */ /* 0x040fe40005741670 */
[C---:B------:R-:W-:Y:S02]  /*30e0*/  ISETP.LT.OR P5, PT, R0.reuse, 0x1, !P1 ;  /* 0x000000010000780c */ /* 0x040fe40004fa1670 */
[----:B------:R-:W-:-:S02]  /*30f0*/  ISETP.LT.OR P4, PT, R0, 0x1, !P0 ;  /* 0x000000010000780c */ /* 0x000fc40004781670 */
[----:B------:R-:W-:Y:S11]  /*3100*/  @P3 BRA `(.L_x_56) ;  /* 0x00000000000c3947 */ /* 0x000ff60003800000 */
[----:B------:R-:W5:Y:S02]  /*3110*/  LDG.E.U8 R122, desc[UR36][R8.64+0x10] ;  /* 0x00001024087a7981 */ /* 0x000f64000c1e1100 */
[----:B-----5:R-:W-:-:S05]  /*3120*/  PRMT R12, R122, 0x8880, RZ ;  /* 0x000088807a0c7816 */ /* 0x020fca00000000ff */
[----:B------:R-:W-:-:S07]  /*3130*/  IMAD R11, R12, R113, RZ ;  /* 0x000000710c0b7224 */ /* 0x000fce00078e02ff */
.L_x_56:
[----:B------:R-:W-:Y:S05]  /*3140*/  BSYNC B1 ;  /* 0x0000000000017941 */ /* 0x000fea0003800000 */
.L_x_55:
[----:B-1----:R-:W-:Y:S01]  /*3150*/  @!P3 IMAD R13, R98, R112, R11 ;  /* 0x00000070620db224 */ /* 0x002fe200078e020b */
[----:B------:R-:W-:Y:S04]  /*3160*/  BSSY B1, `(.L_x_57) ;  /* 0x0000006000017945 */ /* 0x000fe80003800000 */
[----:B------:R1:W-:Y:S01]  /*3170*/  @!P3 STG.E.U8 desc[UR36][R6.64+0x10], R13 ;  /* 0x0000100d0600b986 */ /* 0x0003e2000c101124 */
[----:B------:R-:W-:Y:S05]  /*3180*/  @P2 BRA `(.L_x_58) ;  /* 0x00000000000c2947 */ /* 0x000fea0003800000 */
[----:B------:R-:W5:Y:S02]  /*3190*/  LDG.E.U8 R122, desc[UR36][R8.64+0x11] ;  /* 0x00001124087a7981 */ /* 0x000f64000c1e1100 */
[----:B-----5:R-:W-:-:S05]  /*31a0*/  PRMT R12, R122, 0x8880, RZ ;  /* 0x000088807a0c7816 */ /* 0x020fca00000000ff */
[----:B------:R-:W-:-:S07]  /*31b0*/  IMAD R11, R12, R113, RZ ;  /* 0x000000710c0b7224 */ /* 0x000fce00078e02ff */
.L_x_58:
[----:B------:R-:W-:Y:S05]  /*31c0*/  BSYNC B1 ;  /* 0x0000000000017941 */ /* 0x000fea0003800000 */
.L_x_57:
[----:B------:R-:W-:Y:S01]  /*31d0*/  @!P2 IMAD R99, R99, R112, R11 ;  /* 0x000000706363a224 */ /* 0x000fe200078e020b */
[----:B------:R-:W-:Y:S04]  /*31e0*/  BSSY B1, `(.L_x_59) ;  /* 0x0000006000017945 */ /* 0x000fe80003800000 */
[----:B------:R0:W-:Y:S01]  /*31f0*/  @!P2 STG.E.U8 desc[UR36][R6.64+0x11], R99 ;  /* 0x000011630600a986 */ /* 0x0001e2000c101124 */
[----:B------:R-:W-:Y:S05]  /*3200*/  @P5 BRA `(.L_x_60) ;  /* 0x00000000000c5947 */ /* 0x000fea0003800000 */
[----:B------:R-:W5:Y:S02]  /*3210*/  LDG.E.U8 R122, desc[UR36][R2.64+0x18] ;  /* 0x00001824027a7981 */ /* 0x000f64000c1e1100 */
[----:B-----5:R-:W-:-:S05]  /*3220*/  PRMT R12, R122, 0x8880, RZ ;  /* 0x000088807a0c7816 */ /* 0x020fca00000000ff */
[----:B------:R-:W-:-:S07]  /*3230*/  IMAD R11, R12, R113, RZ ;  /* 0x000000710c0b7224 */ /* 0x000fce00078e02ff */
.L_x_60:
[----:B------:R-:W-:Y:S05]  /*3240*/  BSYNC B1 ;  /* 0x0000000000017941 */ /* 0x000fea0003800000 */
.L_x_59:
[----:B-1----:R-:W-:Y:S01]  /*3250*/  @!P5 IMAD R13, R100, R112, R11 ;  /* 0x00000070640dd224 */ /* 0x002fe200078e020b */
[----:B------:R-:W-:Y:S04]  /*3260*/  BSSY B1, `(.L_x_61) ;  /* 0x0000006000017945 */ /* 0x000fe80003800000 */
[----:B------:R1:W-:Y:S01]  /*3270*/  @!P5 STG.E.U8 desc[UR36][R4.64+0x18], R13 ;  /* 0x0000180d0400d986 */ /* 0x0003e2000c101124 */
[----:B------:R-:W-:Y:S05]  /*3280*/  @P4 BRA `(.L_x_62) ;  /* 0x00000000000c4947 */ /* 0x000fea0003800000 */
[----:B------:R-:W5:Y:S02]  /*3290*/  LDG.E.U8 R122, desc[UR36][R2.64+0x19] ;  /* 0x00001924027a7981 */ /* 0x000f64000c1e1100 */
[----:B-----5:R-:W-:-:S05]  /*32a0*/  PRMT R12, R122, 0x8880, RZ ;  /* 0x000088807a0c7816 */ /* 0x020fca00000000ff */
[----:B------:R-:W-:-:S07]  /*32b0*/  IMAD R11, R12, R113, RZ ;  /* 0x000000710c0b7224 */ /* 0x000fce00078e02ff */
.L_x_62:
[----:B------:R-:W-:Y:S05]  /*32c0*/  BSYNC B1 ;  /* 0x0000000000017941 */ /* 0x000fea0003800000 */
.L_x_61:
        /* <DEDUP_REMOVED lines=13> */
.L_x_64:
[----:B------:R-:W-:Y:S05]  /*33a0*/  BSYNC B1 ;  /* 0x0000000000017941 */ /* 0x000fea0003800000 */
.L_x_63:
[----:B-1----:R-:W-:Y:S01]  /*33b0*/  @!P1 IMAD R13, R102, R112, R11 ;  /* 0x00000070660d9224 */ /* 0x002fe200078e020b */
[----:B------:R-:W-:Y:S04]  /*33c0*/  BSSY B1, `(.L_x_65) ;  /* 0x0000006000017945 */ /* 0x000fe80003800000 */
[----:B------:R1:W-:Y:S01]  /*33d0*/  @!P1 STG.E.U8 desc[UR36][R6.64+0x18], R13 ;  /* 0x0000180d06009986 */ /* 0x0003e2000c101124 */
[----:B------:R-:W-:Y:S05]  /*33e0*/  @P0 BRA `(.L_x_66) ;  /* 0x00000000000c0947 */ /* 0x000fea0003800000 */
[----:B------:R-:W5:Y:S02]  /*33f0*/  LDG.E.U8 R122, desc[UR36][R8.64+0x19] ;  /* 0x00001924087a7981 */ /* 0x000f64000c1e1100 */
[----:B-----5:R-:W-:-:S05]  /*3400*/  PRMT R12, R122, 0x8880, RZ ;  /* 0x000088807a0c7816 */ /* 0x020fca00000000ff */
[----:B------:R-:W-:-:S07]  /*3410*/  IMAD R11, R12, R113, RZ ;  /* 0x000000710c0b7224 */ /* 0x000fce00078e02ff */
.L_x_66:
[----:B------:R-:W-:Y:S05]  /*3420*/  BSYNC B1 ;  /* 0x0000000000017941 */ /* 0x000fea0003800000 */
.L_x_65:
[----:B------:R-:W-:Y:S01]  /*3430*/  @!P0 IMAD R103, R103, R112, R11 ;  /* 0x0000007067678224 */ /* 0x000fe200078e020b */
[----:B------:R-:W-:Y:S04]  /*3440*/  BSSY B1, `(.L_x_67) ;  /* 0x0000006000017945 */ /* 0x000fe80003800000 */
[----:B------:R0:W-:Y:S01]  /*3450*/  @!P0 STG.E.U8 desc[UR36][R6.64+0x19], R103 ;  /* 0x0000196706008986 */ /* 0x0001e2000c101124 */
[----:B------:R-:W-:Y:S05]  /*3460*/  @P5 BRA `(.L_x_68) ;  /* 0x00000000000c5947 */ /* 0x000fea0003800000 */
[----:B------:R-:W5:Y:S02]  /*3470*/  LDG.E.U8 R122, desc[UR36][R2.64+0x20] ;  /* 0x00002024027a7981 */ /* 0x000f64000c1e1100 */
[----:B-----5:R-:W-:-:S05]  /*3480*/  PRMT R12, R122, 0x8880, RZ ;  /* 0x000088807a0c7816 */ /* 0x020fca00000000ff */
[----:B------:R-:W-:-:S07]  /*3490*/  IMAD R11, R12, R113, RZ ;  /* 0x000000710c0b7224 */ /* 0x000fce00078e02ff */
.L_x_68:
[----:B------:R-:W-:Y:S05]  /*34a0*/  BSYNC B1 ;  /* 0x0000000000017941 */ /* 0x000fea0003800000 */
.L_x_67:
[----:B-1----:R-:W-:Y:S01]  /*34b0*/  @!P5 IMAD R13, R88, R112, R11 ;  /* 0x00000070580dd224 */ /* 0x002fe200078e020b */
[----:B------:R-:W-:Y:S04]  /*34c0*/  BSSY B1, `(.L_x_69) ;  /* 0x0000006000017945 */ /* 0x000fe80003800000 */
[----:B------:R1:W-:Y:S01]  /*34d0*/  @!P5 STG.E.U8 desc[UR36][R4.64+0x20], R13 ;  /* 0x0000200d0400d986 */ /* 0x0003e2000c101124 */
[----:B------:R-:W-:Y:S05]  /*34e0*/  @P4 BRA `(.L_x_70) ;  /* 0x00000000000c4947 */ /* 0x000fea0003800000 */
[----:B------:R-:W5:Y:S02]  /*34f0*/  LDG.E.U8 R122, desc[UR36][R2.64+0x21] ;  /* 0x00002124027a7981 */ /* 0x000f64000c1e1100 */
[----:B-----5:R-:W-:-:S05]  /*3500*/  PRMT R12, R122, 0x8880, RZ ;  /* 0x000088807a0c7816 */ /* 0x020fca00000000ff */
[----:B------:R-:W-:-:S07]  /*3510*/  IMAD R11, R12, R113, RZ ;  /* 0x000000710c0b7224 */ /* 0x000fce00078e02ff */
.L_x_70:
[----:B------:R-:W-:Y:S05]  /*3520*/  BSYNC B1 ;  /* 0x0000000000017941 */ /* 0x000fea0003800000 */
.L_x_69:
        /* <DEDUP_REMOVED lines=13> */
.L_x_72:
[----:B------:R-:W-:Y:S05]  /*3600*/  BSYNC B1 ;  /* 0x0000000000017941 */ /* 0x000fea0003800000 */
.L_x_71:
[----:B-1----:R-:W-:Y:S01]  /*3610*/  @!P3 IMAD R13, R90, R112, R11 ;  /* 0x000000705a0db224 */ /* 0x002fe200078e020b */
[----:B------:R-:W-:Y:S04]  /*3620*/  BSSY B1, `(.L_x_73) ;  /* 0x0000006000017945 */ /* 0x000fe80003800000 */
[----:B------:R1:W-:Y:S01]  /*3630*/  @!P3 STG.E.U8 desc[UR36][R6.64+0x20], R13 ;  /* 0x0000200d0600b986 */ /* 0x0003e2000c101124 */
[----:B------:R-:W-:Y:S05]  /*3640*/  @P2 BRA `(.L_x_74) ;  /* 0x00000000000c2947 */ /* 0x000fea0003800000 */
[----:B------:R-:W5:Y:S02]  /*3650*/  LDG.E.U8 R122, desc[UR36][R8.64+0x21] ;  /* 0x00002124087a7981 */ /* 0x000f64000c1e1100 */
[----:B-----5:R-:W-:-:S05]  /*3660*/  PRMT R12, R122, 0x8880, RZ ;  /* 0x000088807a0c7816 */ /* 0x020fca00000000ff */
[----:B------:R-:W-:-:S07]  /*3670*/  IMAD R11, R12, R113, RZ ;  /* 0x000000710c0b7224 */ /* 0x000fce00078e02ff */
.L_x_74:
[----:B------:R-:W-:Y:S05]  /*3680*/  BSYNC B1 ;  /* 0x0000000000017941 */ /* 0x000fea0003800000 */
.L_x_73:
[----:B------:R-:W-:Y:S01]  /*3690*/  @!P2 IMAD R91, R91, R112, R11 ;  /* 0x000000705b5ba224 */ /* 0x000fe200078e020b */
[----:B------:R-:W-:Y:S04]  /*36a0*/  BSSY B1, `(.L_x_75) ;  /* 0x0000006000017945 */ /* 0x000fe80003800000 */
[----:B------:R0:W-:Y:S01]  /*36b0*/  @!P2 STG.E.U8 desc[UR36][R6.64+0x21], R91 ;  /* 0x0000215b0600a986 */ /* 0x0001e2000c101124 */
[----:B------:R-:W-:Y:S05]  /*36c0*/  @P5 BRA `(.L_x_76) ;  /* 0x00000000000c5947 */ /* 0x000fea0003800000 */
[----:B------:R-:W5:Y:S02]  /*36d0*/  LDG.E.U8 R122, desc[UR36][R2.64+0x28] ;  /* 0x00002824027a7981 */ /* 0x000f64000c1e1100 */
[----:B-----5:R-:W-:-:S05]  /*36e0*/  PRMT R12, R122, 0x8880, RZ ;  /* 0x000088807a0c7816 */ /* 0x020fca00000000ff */
[----:B------:R-:W-:-:S07]  /*36f0*/  IMAD R11, R12, R113, RZ ;  /* 0x000000710c0b7224 */ /* 0x000fce00078e02ff */
.L_x_76:
[----:B------:R-:W-:Y:S05]  /*3700*/  BSYNC B1 ;  /* 0x0000000000017941 */ /* 0x000fea0003800000 */
.L_x_75:
[----:B-1----:R-:W-:Y:S01]  /*3710*/  @!P5 IMAD R13, R92, R112, R11 ;  /* 0x000000705c0dd224 */ /* 0x002fe200078e020b */
[----:B------:R-:W-:Y:S04]  /*3720*/  BSSY B1, `(.L_x_77) ;  /* 0x0000006000017945 */ /* 0x000fe80003800000 */
[----:B------:R1:W-:Y:S01]  /*3730*/  @!P5 STG.E.U8 desc[UR36][R4.64+0x28], R13 ;  /* 0x0000280d0400d986 */ /* 0x0003e2000c101124 */
[----:B------:R-:W-:Y:S05]  /*3740*/  @P4 BRA `(.L_x_78) ;  /* 0x00000000000c4947 */ /* 0x000fea0003800000 */
[----:B------:R-:W5:Y:S02]  /*3750*/  LDG.E.U8 R122, desc[UR36][R2.64+0x29] ;  /* 0x00002924027a7981 */ /* 0x000f64000c1e1100 */
[----:B-----5:R-:W-:-:S05]  /*3760*/  PRMT R12, R122, 0x8880, RZ ;  /* 0x000088807a0c7816 */ /* 0x020fca00000000ff */
[----:B------:R-:W-:-:S07]  /*3770*/  IMAD R11, R12, R113, RZ ;  /* 0x000000710c0b7224 */ /* 0x000fce00078e02ff */
.L_x_78:
[----:B------:R-:W-:Y:S05]  /*3780*/  BSYNC B1 ;  /* 0x0000000000017941 */ /* 0x000fea0003800000 */
.L_x_77:
        /* <DEDUP_REMOVED lines=13> */
.L_x_80:
[----:B------:R-:W-:Y:S05]  /*3860*/  BSYNC B1 ;  /* 0x0000000000017941 */ /* 0x000fea0003800000 */
.L_x_79:
[----:B-1----:R-:W-:Y:S01]  /*3870*/  @!P1 IMAD R13, R94, R112, R11 ;  /* 0x000000705e0d9224 */ /* 0x002fe200078e020b */
[----:B------:R-:W-:Y:S04]  /*3880*/  BSSY B1, `(.L_x_81) ;  /* 0x0000006000017945 */ /* 0x000fe80003800000 */
[----:B------:R1:W-:Y:S01]  /*3890*/  @!P1 STG.E.U8 desc[UR36][R6.64+0x28], R13 ;  /* 0x0000280d06009986 */ /* 0x0003e2000c101124 */
[----:B------:R-:W-:Y:S05]  /*38a0*/  @P0 BRA `(.L_x_82) ;  /* 0x00000000000c0947 */ /* 0x000fea0003800000 */
[----:B------:R-:W5:Y:S02]  /*38b0*/  LDG.E.U8 R122, desc[UR36][R8.64+0x29] ;  /* 0x00002924087a7981 */ /* 0x000f64000c1e1100 */
[----:B-----5:R-:W-:-:S05]  /*38c0*/  PRMT R12, R122, 0x8880, RZ ;  /* 0x000088807a0c7816 */ /* 0x020fca00000000ff */
[----:B------:R-:W-:-:S07]  /*38d0*/  IMAD R11, R12, R113, RZ ;  /* 0x000000710c0b7224 */ /* 0x000fce00078e02ff */
.L_x_82:
[----:B------:R-:W-:Y:S05]  /*38e0*/  BSYNC B1 ;  /* 0x0000000000017941 */ /* 0x000fea0003800000 */
.L_x_81:
[----:B------:R-:W-:Y:S01]  /*38f0*/  @!P0 IMAD R95, R95, R112, R11 ;  /* 0x000000705f5f8224 */ /* 0x000fe200078e020b */
[----:B------:R-:W-:Y:S04]  /*3900*/  BSSY B1, `(.L_x_83) ;  /* 0x0000006000017945 */ /* 0x000fe80003800000 */
[----:B------:R0:W-:Y:S01]  /*3910*/  @!P0 STG.E.U8 desc[UR36][R6.64+0x29], R95 ;  /* 0x0000295f06008986 */ /* 0x0001e2000c101124 */
[----:B------:R-:W-:Y:S05]  /*3920*/  @P5 BRA `(.L_x_84) ;  /* 0x00000000000c5947 */ /* 0x000fea0003800000 */
[----:B------:R-:W5:Y:S02]  /*3930*/  LDG.E.U8 R122, desc[UR36][R2.64+0x30] ;  /* 0x00003024027a7981 */ /* 0x000f64000c1e1100 */
[----:B-----5:R-:W-:-:S05]  /*3940*/  PRMT R12, R122, 0x8880, RZ ;  /* 0x000088807a0c7816 */ /* 0x020fca00000000ff */
[----:B------:R-:W-:-:S07]  /*3950*/  IMAD R11, R12, R113, RZ ;  /* 0x000000710c0b7224 */ /* 0x000fce00078e02ff */
.L_x_84:
[----:B------:R-:W-:Y:S05]  /*3960*/  BSYNC B1 ;  /* 0x0000000000017941 */ /* 0x000fea0003800000 */
.L_x_83:
[----:B-1----:R-:W-:Y:S01]  /*3970*/  @!P5 IMAD R13, R80, R112, R11 ;  /* 0x00000070500dd224 */ /* 0x002fe200078e020b */
[----:B------:R-:W-:Y:S04]  /*3980*/  BSSY B1, `(.L_x_85) ;  /* 0x0000006000017945 */ /* 0x000fe80003800000 */
[----:B------:R1:W-:Y:S01]  /*3990*/  @!P5 STG.E.U8 desc[UR36][R4.64+0x30], R13 ;  /* 0x0000300d0400d986 */ /* 0x0003e2000c101124 */
[----:B------:R-:W-:Y:S05]  /*39a0*/  @P4 BRA `(.L_x_86) ;  /* 0x00000000000c4947 */ /* 0x000fea0003800000 */
[----:B------:R-:W5:Y:S02]  /*39b0*/  LDG.E.U8 R122, desc[UR36][R2.64+0x31] ;  /* 0x00003124027a7981 */ /* 0x000f64000c1e1100 */
[----:B-----5:R-:W-:-:S05]  /*39c0*/  PRMT R12, R122, 0x8880, RZ ;  /* 0x000088807a0c7816 */ /* 0x020fca00000000ff */
[----:B------:R-:W-:-:S07]  /*39d0*/  IMAD R11, R12, R113, RZ ;  /* 0x000000710c0b7224 */ /* 0x000fce00078e02ff */
.L_x_86:
[----:B------:R-:W-:Y:S05]  /*39e0*/  BSYNC B1 ;  /* 0x0000000000017941 */ /* 0x000fea0003800000 */
.L_x_85:
        /* <DEDUP_REMOVED lines=13> */
.L_x_88:
[----:B------:R-:W-:Y:S05]  /*3ac0*/  BSYNC B1 ;  /* 0x0000000000017941 */ /* 0x000fea0003800000 */
.L_x_87:
[----:B-1----:R-:W-:Y:S01]  /*3ad0*/  @!P3 IMAD R13, R82, R112, R11 ;  /* 0x00000070520db224 */ /* 0x002fe200078e020b */
[----:B------:R-:W-:Y:S04]  /*3ae0*/  BSSY B1, `(.L_x_89) ;  /* 0x0000006000017945 */ /* 0x000fe80003800000 */
[----:B------:R1:W-:Y:S01]  /*3af0*/  @!P3 STG.E.U8 desc[UR36][R6.64+0x30], R13 ;  /* 0x0000300d0600b986 */ /* 0x0003e2000c101124 */
[----:B------:R-:W-:Y:S05]  /*3b00*/  @P2 BRA `(.L_x_90) ;  /* 0x00000000000c2947 */ /* 0x000fea0003800000 */
[----:B------:R-:W5:Y:S02]  /*3b10*/  LDG.E.U8 R122, desc[UR36][R8.64+0x31] ;  /* 0x00003124087a7981 */ /* 0x000f64000c1e1100 */
[----:B-----5:R-:W-:-:S05]  /*3b20*/  PRMT R12, R122, 0x8880, RZ ;  /* 0x000088807a0c7816 */ /* 0x020fca00000000ff */
[----:B------:R-:W-:-:S07]  /*3b30*/  IMAD R11, R12, R113, RZ ;  /* 0x000000710c0b7224 */ /* 0x000fce00078e02ff */
.L_x_90:
[----:B------:R-:W-:Y:S05]  /*3b40*/  BSYNC B1 ;  /* 0x0000000000017941 */ /* 0x000fea0003800000 */
.L_x_89:
[----:B------:R-:W-:Y:S01]  /*3b50*/  @!P2 IMAD R83, R83, R112, R11 ;  /* 0x000000705353a224 */ /* 0x000fe200078e020b */
[----:B------:R-:W-:Y:S04]  /*3b60*/  BSSY B1, `(.L_x_91) ;  /* 0x0000006000017945 */ /* 0x000fe80003800000 */
[----:B------:R0:W-:Y:S01]  /*3b70*/  @!P2 STG.E.U8 desc[UR36][R6.64+0x31], R83 ;  /* 0x000031530600a986 */ /* 0x0001e2000c101124 */
[----:B------:R-:W-:Y:S05]  /*3b80*/  @P5 BRA `(.L_x_92) ;  /* 0x00000000000c5947 */ /* 0x000fea0003800000 */
[----:B------:R-:W5:Y:S02]  /*3b90*/  LDG.E.U8 R122, desc[UR36][R2.64+0x38] ;  /* 0x00003824027a7981 */ /* 0x000f64000c1e1100 */
[----:B-----5:R-:W-:-:S05]  /*3ba0*/  PRMT R12, R122, 0x8880, RZ ;  /* 0x000088807a0c7816 */ /* 0x020fca00000000ff */
[----:B------:R-:W-:-:S07]  /*3bb0*/  IMAD R11, R12, R113, RZ ;  /* 0x000000710c0b7224 */ /* 0x000fce00078e02ff */
.L_x_92:
[----:B------:R-:W-:Y:S05]  /*3bc0*/  BSYNC B1 ;  /* 0x0000000000017941 */ /* 0x000fea0003800000 */
.L_x_91:
[----:B-1----:R-:W-:Y:S01]  /*3bd0*/  @!P5 IMAD R13, R84, R112, R11 ;  /* 0x00000070540dd224 */ /* 0x002fe200078e020b */
[----:B------:R-:W-:Y:S04]  /*3be0*/  BSSY B1, `(.L_x_93) ;  /* 0x0000006000017945 */ /* 0x000fe80003800000 */
[----:B------:R1:W-:Y:S01]  /*3bf0*/  @!P5 STG.E.U8 desc[UR36][R4.64+0x38], R13 ;  /* 0x0000380d0400d986 */ /* 0x0003e2000c101124 */
[----:B------:R-:W-:Y:S05]  /*3c00*/  @P4 BRA `(.L_x_94) ;  /* 0x00000000000c4947 */ /* 0x000fea0003800000 */
[----:B------:R-:W5:Y:S02]  /*3c10*/  LDG.E.U8 R122, desc[UR36][R2.64+0x39] ;  /* 0x00003924027a7981 */ /* 0x000f64000c1e1100 */
[----:B-----5:R-:W-:-:S05]  /*3c20*/  PRMT R12, R122, 0x8880, RZ ;  /* 0x000088807a0c7816 */ /* 0x020fca00000000ff */
[----:B------:R-:W-:-:S07]  /*3c30*/  IMAD R11, R12, R113, RZ ;  /* 0x000000710c0b7224 */ /* 0x000fce00078e02ff */
.L_x_94:
[----:B------:R-:W-:Y:S05]  /*3c40*/  BSYNC B1 ;  /* 0x0000000000017941 */ /* 0x000fea0003800000 */
.L_x_93:
        /* <DEDUP_REMOVED lines=13> */
.L_x_96:
[----:B------:R-:W-:Y:S05]  /*3d20*/  BSYNC B1 ;  /* 0x0000000000017941 */ /* 0x000fea0003800000 */
.L_x_95:
[----:B-1----:R-:W-:Y:S01]  /*3d30*/  @!P1 IMAD R13, R86, R112, R11 ;  /* 0x00000070560d9224 */ /* 0x002fe200078e020b */
[----:B------:R-:W-:Y:S04]  /*3d40*/  BSSY B1, `(.L_x_97) ;  /* 0x0000006000017945 */ /* 0x000fe80003800000 */
[----:B------:R1:W-:Y:S01]  /*3d50*/  @!P1 STG.E.U8 desc[UR36][R6.64+0x38], R13 ;  /* 0x0000380d06009986 */ /* 0x0003e2000c101124 */
[----:B------:R-:W-:Y:S05]  /*3d60*/  @P0 BRA `(.L_x_98) ;  /* 0x00000000000c0947 */ /* 0x000fea0003800000 */
[----:B------:R-:W5:Y:S02]  /*3d70*/  LDG.E.U8 R122, desc[UR36][R8.64+0x39] ;  /* 0x00003924087a7981 */ /* 0x000f64000c1e1100 */
[----:B-----5:R-:W-:-:S05]  /*3d80*/  PRMT R12, R122, 0x8880, RZ ;  /* 0x000088807a0c7816 */ /* 0x020fca00000000ff */
[----:B------:R-:W-:-:S07]  /*3d90*/  IMAD R11, R12, R113, RZ ;  /* 0x000000710c0b7224 */ /* 0x000fce00078e02ff */
.L_x_98:
[----:B------:R-:W-:Y:S05]  /*3da0*/  BSYNC B1 ;  /* 0x0000000000017941 */ /* 0x000fea0003800000 */
.L_x_97:
[----:B------:R-:W-:Y:S01]  /*3db0*/  @!P0 IMAD R87, R87, R112, R11 ;  /* 0x0000007057578224 */ /* 0x000fe200078e020b */
[----:B------:R-:W-:Y:S04]  /*3dc0*/  BSSY B1, `(.L_x_99) ;  /* 0x0000006000017945 */ /* 0x000fe80003800000 */
[----:B------:R0:W-:Y:S01]  /*3dd0*/  @!P0 STG.E.U8 desc[UR36][R6.64+0x39], R87 ;  /* 0x0000395706008986 */ /* 0x0001e2000c101124 */
[----:B------:R-:W-:Y:S05]  /*3de0*/  @P5 BRA `(.L_x_100) ;  /* 0x00000000000c5947 */ /* 0x000fea0003800000 */
[----:B------:R-:W5:Y:S02]  /*3df0*/  LDG.E.U8 R122, desc[UR36][R2.64+0x40] ;  /* 0x00004024027a7981 */ /* 0x000f64000c1e1100 */
[----:B-----5:R-:W-:-:S05]  /*3e00*/  PRMT R12, R122, 0x8880, RZ ;  /* 0x000088807a0c7816 */ /* 0x020fca00000000ff */
[----:B------:R-:W-:-:S07]  /*3e10*/  IMAD R11, R12, R113, RZ ;  /* 0x000000710c0b7224 */ /* 0x000fce00078e02ff */
.L_x_100:
[----:B------:R-:W-:Y:S05]  /*3e20*/  BSYNC B1 ;  /* 0x0000000000017941 */ /* 0x000fea0003800000 */
.L_x_99:
[----:B-1----:R-:W-:Y:S01]  /*3e30*/  @!P5 IMAD R13, R72, R112, R11 ;  /* 0x00000070480dd224 */ /* 0x002fe200078e020b */
[----:B------:R-:W-:Y:S04]  /*3e40*/  BSSY B1, `(.L_x_101) ;  /* 0x0000006000017945 */ /* 0x000fe80003800000 */
[----:B------:R1:W-:Y:S01]  /*3e50*/  @!P5 STG.E.U8 desc[UR36][R4.64+0x40], R13 ;  /* 0x0000400d0400d986 */ /* 0x0003e2000c101124 */
[----:B------:R-:W-:Y:S05]  /*3e60*/  @P4 BRA `(.L_x_102) ;  /* 0x00000000000c4947 */ /* 0x000fea0003800000 */
[----:B------:R-:W5:Y:S02]  /*3e70*/  LDG.E.U8 R122, desc[UR36][R2.64+0x41] ;  /* 0x00004124027a7981 */ /* 0x000f64000c1e1100 */
[----:B-----5:R-:W-:-:S05]  /*3e80*/  PRMT R12, R122, 0x8880, RZ ;  /* 0x000088807a0c7816 */ /* 0x020fca00000000ff */
[----:B------:R-:W-:-:S07]  /*3e90*/  IMAD R11, R12, R113, RZ ;  /* 0x000000710c0b7224 */ /* 0x000fce00078e02ff */
.L_x_102:
[----:B------:R-:W-:Y:S05]  /*3ea0*/  BSYNC B1 ;  /* 0x0000000000017941 */ /* 0x000fea0003800000 */
.L_x_101:
        /* <DEDUP_REMOVED lines=13> */
.L_x_104:
[----:B------:R-:W-:Y:S05]  /*3f80*/  BSYNC B1 ;  /* 0x0000000000017941 */ /* 0x000fea0003800000 */
.L_x_103:
[----:B-1----:R-:W-:Y:S01]  /*3f90*/  @!P3 IMAD R13, R74, R112, R11 ;  /* 0x000000704a0db224 */ /* 0x002fe200078e020b */
[----:B------:R-:W-:Y:S04]  /*3fa0*/  BSSY B1, `(.L_x_105) ;  /* 0x0000006000017945 */ /* 0x000fe80003800000 */
[----:B------:R1:W-:Y:S01]  /*3fb0*/  @!P3 STG.E.U8 desc[UR36][R6.64+0x40], R13 ;  /* 0x0000400d0600b986 */ /* 0x0003e2000c101124 */
[----:B------:R-:W-:Y:S05]  /*3fc0*/  @P2 BRA `(.L_x_106) ;  /* 0x00000000000c2947 */ /* 0x000fea0003800000 */
[----:B------:R-:W5:Y:S02]  /*3fd0*/  LDG.E.U8 R122, desc[UR36][R8.64+0x41] ;  /* 0x00004124087a7981 */ /* 0x000f64000c1e1100 */
[----:B-----5:R-:W-:-:S05]  /*3fe0*/  PRMT R12, R122, 0x8880, RZ ;  /* 0x000088807a0c7816 */ /* 0x020fca00000000ff */
[----:B------:R-:W-:-:S07]  /*3ff0*/  IMAD R11, R12, R113, RZ ;  /* 0x000000710c0b7224 */ /* 0x000fce00078e02ff */
.L_x_106:
[----:B------:R-:W-:Y:S05]  /*4000*/  BSYNC B1 ;  /* 0x0000000000017941 */ /* 0x000fea0003800000 */
.L_x_105:
[----:B------:R-:W-:Y:S01]  /*4010*/  @!P2 IMAD R75, R75, R112, R11 ;  /* 0x000000704b4ba224 */ /* 0x000fe200078e020b */
[----:B------:R-:W-:Y:S04]  /*4020*/  BSSY B1, `(.L_x_107) ;  /* 0x0000006000017945 */ /* 0x000fe80003800000 */
[----:B------:R0:W-:Y:S01]  /*4030*/  @!P2 STG.E.U8 desc[UR36][R6.64+0x41], R75 ;  /* 0x0000414b0600a986 */ /* 0x0001e2000c101124 */
[----:B------:R-:W-:Y:S05]  /*4040*/  @P5 BRA `(.L_x_108) ;  /* 0x00000000000c5947 */ /* 0x000fea0003800000 */
[----:B------:R-:W5:Y:S02]  /*4050*/  LDG.E.U8 R122, desc[UR36][R2.64+0x48] ;  /* 0x00004824027a7981 */ /* 0x000f64000c1e1100 */
[----:B-----5:R-:W-:-:S05]  /*4060*/  PRMT R12, R122, 0x8880, RZ ;  /* 0x000088807a0c7816 */ /* 0x020fca00000000ff */
[----:B------:R-:W-:-:S07]  /*4070*/  IMAD R11, R12, R113, RZ ;  /* 0x000000710c0b7224 */ /* 0x000fce00078e02ff */
.L_x_108:
[----:B------:R-:W-:Y:S05]  /*4080*/  BSYNC B1 ;  /* 0x0000000000017941 */ /* 0x000fea0003800000 */
.L_x_107:
[----:B-1----:R-:W-:Y:S01]  /*4090*/  @!P5 IMAD R13, R76, R112, R11 ;  /* 0x000000704c0dd224 */ /* 0x002fe200078e020b */
[----:B------:R-:W-:Y:S04]  /*40a0*/  BSSY B1, `(.L_x_109) ;  /* 0x0000006000017945 */ /* 0x000fe80003800000 */
[----:B------:R1:W-:Y:S01]  /*40b0*/  @!P5 STG.E.U8 desc[UR36][R4.64+0x48], R13 ;  /* 0x0000480d0400d986 */ /* 0x0003e2000c101124 */
[----:B------:R-:W-:Y:S05]  /*40c0*/  @P4 BRA `(.L_x_110) ;  /* 0x00000000000c4947 */ /* 0x000fea0003800000 */
[----:B------:R-:W5:Y:S02]  /*40d0*/  LDG.E.U8 R122, desc[UR36][R2.64+0x49] ;  /* 0x00004924027a7981 */ /* 0x000f64000c1e1100 */
[----:B-----5:R-:W-:-:S05]  /*40e0*/  PRMT R12, R122, 0x8880, RZ ;  /* 0x000088807a0c7816 */ /* 0x020fca00000000ff */
[----:B------:R-:W-:-:S07]  /*40f0*/  IMAD R11, R12, R113, RZ ;  /* 0x000000710c0b7224 */ /* 0x000fce00078e02ff */
.L_x_110:
[----:B------:R-:W-:Y:S05]  /*4100*/  BSYNC B1 ;  /* 0x0000000000017941 */ /* 0x000fea0003800000 */
.L_x_109:
        /* <DEDUP_REMOVED lines=13> */
.L_x_112:
[----:B------:R-:W-:Y:S05]  /*41e0*/  BSYNC B1 ;  /* 0x0000000000017941 */ /* 0x000fea0003800000 */
.L_x_111:
[----:B-1----:R-:W-:Y:S01]  /*41f0*/  @!P1 IMAD R13, R78, R112, R11 ;  /* 0x000000704e0d9224 */ /* 0x002fe200078e020b */
[----:B------:R-:W-:Y:S04]  /*4200*/  BSSY B1, `(.L_x_113) ;  /* 0x0000006000017945 */ /* 0x000fe80003800000 */
[----:B------:R1:W-:Y:S01]  /*4210*/  @!P1 STG.E.U8 desc[UR36][R6.64+0x48], R13 ;  /* 0x0000480d06009986 */ /* 0x0003e2000c101124 */
[----:B------:R-:W-:Y:S05]  /*4220*/  @P0 BRA `(.L_x_114) ;  /* 0x00000000000c0947 */ /* 0x000fea0003800000 */
[----:B------:R-:W5:Y:S02]  /*4230*/  LDG.E.U8 R122, desc[UR36][R8.64+0x49] ;  /* 0x00004924087a7981 */ /* 0x000f64000c1e1100 */
[----:B-----5:R-:W-:-:S05]  /*4240*/  PRMT R12, R122, 0x8880, RZ ;  /* 0x000088807a0c7816 */ /* 0x020fca00000000ff */
[----:B------:R-:W-:-:S07]  /*4250*/  IMAD R11, R12, R113, RZ ;  /* 0x000000710c0b7224 */ /* 0x000fce00078e02ff */
.L_x_114:
[----:B------:R-:W-:Y:S05]  /*4260*/  BSYNC B1 ;  /* 0x0000000000017941 */ /* 0x000fea0003800000 */
.L_x_113:
[----:B------:R-:W-:Y:S01]  /*4270*/  @!P0 IMAD R79, R79, R112, R11 ;  /* 0x000000704f4f8224 */ /* 0x000fe200078e020b */
[----:B------:R-:W-:Y:S04]  /*4280*/  BSSY B1, `(.L_x_115) ;  /* 0x0000006000017945 */ /* 0x000fe80003800000 */
[----:B------:R0:W-:Y:S01]  /*4290*/  @!P0 STG.E.U8 desc[UR36][R6.64+0x49], R79 ;  /* 0x0000494f06008986 */ /* 0x0001e2000c101124 */
[----:B------:R-:W-:Y:S05]  /*42a0*/  @P5 BRA `(.L_x_116) ;  /* 0x00000000000c5947 */ /* 0x000fea0003800000 */
[----:B------:R-:W5:Y:S02]  /*42b0*/  LDG.E.U8 R122, desc[UR36][R2.64+0x50] ;  /* 0x00005024027a7981 */ /* 0x000f64000c1e1100 */
[----:B-----5:R-:W-:-:S05]  /*42c0*/  PRMT R12, R122, 0x8880, RZ ;  /* 0x000088807a0c7816 */ /* 0x020fca00000000ff */
[----:B------:R-:W-:-:S07]  /*42d0*/  IMAD R11, R12, R113, RZ ;  /* 0x000000710c0b7224 */ /* 0x000fce00078e02ff */
.L_x_116:
[----:B------:R-:W-:Y:S05]  /*42e0*/  BSYNC B1 ;  /* 0x0000000000017941 */ /* 0x000fea0003800000 */
.L_x_115:
[----:B-1----:R-:W-:Y:S01]  /*42f0*/  @!P5 IMAD R13, R64, R112, R11 ;  /* 0x00000070400dd224 */ /* 0x002fe200078e020b */
[----:B------:R-:W-:Y:S04]  /*4300*/  BSSY B1, `(.L_x_117) ;  /* 0x0000006000017945 */ /* 0x000fe80003800000 */
[----:B------:R1:W-:Y:S01]  /*4310*/  @!P5 STG.E.U8 desc[UR36][R4.64+0x50], R13 ;  /* 0x0000500d0400d986 */ /* 0x0003e2000c101124 */
[----:B------:R-:W-:Y:S05]  /*4320*/  @P4 BRA `(.L_x_118) ;  /* 0x00000000000c4947 */ /* 0x000fea0003800000 */
[----:B------:R-:W5:Y:S02]  /*4330*/  LDG.E.U8 R122, desc[UR36][R2.64+0x51] ;  /* 0x00005124027a7981 */ /* 0x000f64000c1e1100 */
[----:B-----5:R-:W-:-:S05]  /*4340*/  PRMT R12, R122, 0x8880, RZ ;  /* 0x000088807a0c7816 */ /* 0x020fca00000000ff */
[----:B------:R-:W-:-:S07]  /*4350*/  IMAD R11, R12, R113, RZ ;  /* 0x000000710c0b7224 */ /* 0x000fce00078e02ff */
.L_x_118:
[----:B------:R-:W-:Y:S05]  /*4360*/  BSYNC B1 ;  /* 0x0000000000017941 */ /* 0x000fea0003800000 */
.L_x_117:
        /* <DEDUP_REMOVED lines=13> */
.L_x_120:
[----:B------:R-:W-:Y:S05]  /*4440*/  BSYNC B1 ;  /* 0x0000000000017941 */ /* 0x000fea0003800000 */
.L_x_119:
[----:B-1----:R-:W-:Y:S01]  /*4450*/  @!P3 IMAD R13, R66, R112, R11 ;  /* 0x00000070420db224 */ /* 0x002fe200078e020b */
[----:B------:R-:W-:Y:S04]  /*4460*/  BSSY B1, `(.L_x_121) ;  /* 0x0000006000017945 */ /* 0x000fe80003800000 */
[----:B------:R1:W-:Y:S01]  /*4470*/  @!P3 STG.E.U8 desc[UR36][R6.64+0x50], R13 ;  /* 0x0000500d0600b986 */ /* 0x0003e2000c101124 */
[----:B------:R-:W-:Y:S05]  /*4480*/  @P2 BRA `(.L_x_122) ;  /* 0x00000000000c2947 */ /* 0x000fea0003800000 */
[----:B------:R-:W5:Y:S02]  /*4490*/  LDG.E.U8 R122, desc[UR36][R8.64+0x51] ;  /* 0x00005124087a7981 */ /* 0x000f64000c1e1100 */
[----:B-----5:R-:W-:-:S05]  /*44a0*/  PRMT R12, R122, 0x8880, RZ ;  /* 0x000088807a0c7816 */ /* 0x020fca00000000ff */
[----:B------:R-:W-:-:S07]  /*44b0*/  IMAD R11, R12, R113, RZ ;  /* 0x000000710c0b7224 */ /* 0x000fce00078e02ff */
.L_x_122:
[----:B------:R-:W-:Y:S05]  /*44c0*/  BSYNC B1 ;  /* 0x0000000000017941 */ /* 0x000fea0003800000 */
.L_x_121:
[----:B------:R-:W-:Y:S01]  /*44d0*/  @!P2 IMAD R67, R67, R112, R11 ;  /* 0x000000704343a224 */ /* 0x000fe200078e020b */
[----:B------:R-:W-:Y:S04]  /*44e0*/  BSSY B1, `(.L_x_123) ;  /* 0x0000006000017945 */ /* 0x000fe80003800000 */
[----:B------:R0:W-:Y:S01]  /*44f0*/  @!P2 STG.E.U8 desc[UR36][R6.64+0x51], R67 ;  /* 0x000051430600a986 */ /* 0x0001e2000c101124 */
[----:B------:R-:W-:Y:S05]  /*4500*/  @P5 BRA `(.L_x_124) ;  /* 0x00000000000c5947 */ /* 0x000fea0003800000 */
[----:B------:R-:W5:Y:S02]  /*4510*/  LDG.E.U8 R122, desc[UR36][R2.64+0x58] ;  /* 0x00005824027a7981 */ /* 0x000f64000c1e1100 */
[----:B-----5:R-:W-:-:S05]  /*4520*/  PRMT R12, R122, 0x8880, RZ ;  /* 0x000088807a0c7816 */ /* 0x020fca00000000ff */
[----:B------:R-:W-:-:S07]  /*4530*/  IMAD R11, R12, R113, RZ ;  /* 0x000000710c0b7224 */ /* 0x000fce00078e02ff */
.L_x_124:
[----:B------:R-:W-:Y:S05]  /*4540*/  BSYNC B1 ;  /* 0x0000000000017941 */ /* 0x000fea0003800000 */
.L_x_123:
[----:B-1----:R-:W-:Y:S01]  /*4550*/  @!P5 IMAD R13, R68, R112, R11 ;  /* 0x00000070440dd224 */ /* 0x002fe200078e020b */
[----:B------:R-:W-:Y:S04]  /*4560*/  BSSY B1, `(.L_x_125) ;  /* 0x0000006000017945 */ /* 0x000fe80003800000 */
[----:B------:R1:W-:Y:S01]  /*4570*/  @!P5 STG.E.U8 desc[UR36][R4.64+0x58], R13 ;  /* 0x0000580d0400d986 */ /* 0x0003e2000c101124 */
[----:B------:R-:W-:Y:S05]  /*4580*/  @P4 BRA `(.L_x_126) ;  /* 0x00000000000c4947 */ /* 0x000fea0003800000 */
[----:B------:R-:W5:Y:S02]  /*4590*/  LDG.E.U8 R122, desc[UR36][R2.64+0x59] ;  /* 0x00005924027a7981 */ /* 0x000f64000c1e1100 */
[----:B-----5:R-:W-:-:S05]  /*45a0*/  PRMT R12, R122, 0x8880, RZ ;  /* 0x000088807a0c7816 */ /* 0x020fca00000000ff */
[----:B------:R-:W-:-:S07]  /*45b0*/  IMAD R11, R12, R113, RZ ;  /* 0x000000710c0b7224 */ /* 0x000fce00078e02ff */
.L_x_126:
[----:B------:R-:W-:Y:S05]  /*45c0*/  BSYNC B1 ;  /* 0x0000000000017941 */ /* 0x000fea0003800000 */
.L_x_125:
        /* <DEDUP_REMOVED lines=13> */
.L_x_128:
[----:B------:R-:W-:Y:S05]  /*46a0*/  BSYNC B1 ;  /* 0x0000000000017941 */ /* 0x000fea0003800000 */
.L_x_127:
[----:B-1----:R-:W-:Y:S01]  /*46b0*/  @!P1 IMAD R13, R70, R112, R11 ;  /* 0x00000070460d9224 */ /* 0x002fe200078e020b */
[----:B------:R-:W-:Y:S04]  /*46c0*/  BSSY B1, `(.L_x_129) ;  /* 0x0000006000017945 */ /* 0x000fe80003800000 */
[----:B------:R1:W-:Y:S01]  /*46d0*/  @!P1 STG.E.U8 desc[UR36][R6.64+0x58], R13 ;  /* 0x0000580d06009986 */ /* 0x0003e2000c101124 */
[----:B------:R-:W-:Y:S05]  /*46e0*/  @P0 BRA `(.L_x_130) ;  /* 0x00000000000c0947 */ /* 0x000fea0003800000 */
[----:B------:R-:W5:Y:S02]  /*46f0*/  LDG.E.U8 R122, desc[UR36][R8.64+0x59] ;  /* 0x00005924087a7981 */ /* 0x000f64000c1e1100 */
[----:B-----5:R-:W-:-:S05]  /*4700*/  PRMT R12, R122, 0x8880, RZ ;  /* 0x000088807a0c7816 */ /* 0x020fca00000000ff */
[----:B------:R-:W-:-:S07]  /*4710*/  IMAD R11, R12, R113, RZ ;  /* 0x000000710c0b7224 */ /* 0x000fce00078e02ff */
.L_x_130:
[----:B------:R-:W-:Y:S05]  /*4720*/  BSYNC B1 ;  /* 0x0000000000017941 */ /* 0x000fea0003800000 */
.L_x_129:
[----:B------:R-:W-:Y:S01]  /*4730*/  @!P0 IMAD R71, R71, R112, R11 ;  /* 0x0000007047478224 */ /* 0x000fe200078e020b */
[----:B------:R-:W-:Y:S04]  /*4740*/  BSSY B1, `(.L_x_131) ;  /* 0x0000006000017945 */ /* 0x000fe80003800000 */
[----:B------:R0:W-:Y:S01]  /*4750*/  @!P0 STG.E.U8 desc[UR36][R6.64+0x59], R71 ;  /* 0x0000594706008986 */ /* 0x0001e2000c101124 */
[----:B------:R-:W-:Y:S05]  /*4760*/  @P5 BRA `(.L_x_132) ;  /* 0x00000000000c5947 */ /* 0x000fea0003800000 */
[----:B------:R-:W5:Y:S02]  /*4770*/  LDG.E.U8 R122, desc[UR36][R2.64+0x60] ;  /* 0x00006024027a7981 */ /* 0x000f64000c1e1100 */
[----:B-----5:R-:W-:-:S05]  /*4780*/  PRMT R12, R122, 0x8880, RZ ;  /* 0x000088807a0c7816 */ /* 0x020fca00000000ff */
[----:B------:R-:W-:-:S07]  /*4790*/  IMAD R11, R12, R113, RZ ;  /* 0x000000710c0b7224 */ /* 0x000fce00078e02ff */
.L_x_132:
[----:B------:R-:W-:Y:S05]  /*47a0*/  BSYNC B1 ;  /* 0x0000000000017941 */ /* 0x000fea0003800000 */
.L_x_131:
[----:B-1----:R-:W-:Y:S01]  /*47b0*/  @!P5 IMAD R13, R56, R112, R11 ;  /* 0x00000070380dd224 */ /* 0x002fe200078e020b */
[----:B------:R-:W-:Y:S04]  /*47c0*/  BSSY B1, `(.L_x_133) ;  /* 0x0000006000017945 */ /* 0x000fe80003800000 */
[----:B------:R1:W-:Y:S01]  /*47d0*/  @!P5 STG.E.U8 desc[UR36][R4.64+0x60], R13 ;  /* 0x0000600d0400d986 */ /* 0x0003e2000c101124 */
[----:B------:R-:W-:Y:S05]  /*47e0*/  @P4 BRA `(.L_x_134) ;  /* 0x00000000000c4947 */ /* 0x000fea0003800000 */
[----:B------:R-:W5:Y:S02]  /*47f0*/  LDG.E.U8 R122, desc[UR36][R2.64+0x61] ;  /* 0x00006124027a7981 */ /* 0x000f64000c1e1100 */
[----:B-----5:R-:W-:-:S05]  /*4800*/  PRMT R12, R122, 0x8880, RZ ;  /* 0x000088807a0c7816 */ /* 0x020fca00000000ff */
[----:B------:R-:W-:-:S07]  /*4810*/  IMAD R11, R12, R113, RZ ;  /* 0x000000710c0b7224 */ /* 0x000fce00078e02ff */
.L_x_134:
[----:B------:R-:W-:Y:S05]  /*4820*/  BSYNC B1 ;  /* 0x0000000000017941 */ /* 0x000fea0003800000 */
.L_x_133:
        /* <DEDUP_REMOVED lines=13> */
.L_x_136:
[----:B------:R-:W-:Y:S05]  /*4900*/  BSYNC B1 ;  /* 0x0000000000017941 */ /* 0x000fea0003800000 */
.L_x_135:
[----:B-1----:R-:W-:Y:S01]  /*4910*/  @!P3 IMAD R13, R58, R112, R11 ;  /* 0x000000703a0db224 */ /* 0x002fe200078e020b */
[----:B------:R-:W-:Y:S04]  /*4920*/  BSSY B1, `(.L_x_137) ;  /* 0x0000006000017945 */ /* 0x000fe80003800000 */
[----:B------:R1:W-:Y:S01]  /*4930*/  @!P3 STG.E.U8 desc[UR36][R6.64+0x60], R13 ;  /* 0x0000600d0600b986 */ /* 0x0003e2000c101124 */
[----:B------:R-:W-:Y:S05]  /*4940*/  @P2 BRA `(.L_x_138) ;  /* 0x00000000000c2947 */ /* 0x000fea0003800000 */
[----:B------:R-:W5:Y:S02]  /*4950*/  LDG.E.U8 R122, desc[UR36][R8.64+0x61] ;  /* 0x00006124087a7981 */ /* 0x000f64000c1e1100 */
[----:B-----5:R-:W-:-:S05]  /*4960*/  PRMT R12, R122, 0x8880, RZ ;  /* 0x000088807a0c7816 */ /* 0x020fca00000000ff */
[----:B------:R-:W-:-:S07]  /*4970*/  IMAD R11, R12, R113, RZ ;  /* 0x000000710c0b7224 */ /* 0x000fce00078e02ff */
.L_x_138:
[----:B------:R-:W-:Y:S05]  /*4980*/  BSYNC B1 ;  /* 0x0000000000017941 */ /* 0x000fea0003800000 */
.L_x_137:
[----:B------:R-:W-:Y:S01]  /*4990*/  @!P2 IMAD R59, R59, R112, R11 ;  /* 0x000000703b3ba224 */ /* 0x000fe200078e020b */
[----:B------:R-:W-:Y:S04]  /*49a0*/  BSSY B1, `(.L_x_139) ;  /* 0x0000006000017945 */ /* 0x000fe80003800000 */
[----:B------:R0:W-:Y:S01]  /*49b0*/  @!P2 STG.E.U8 desc[UR36][R6.64+0x61], R59 ;  /* 0x0000613b0600a986 */ /* 0x0001e2000c101124 */
[----:B------:R-:W-:Y:S05]  /*49c0*/  @P5 BRA `(.L_x_140) ;  /* 0x00000000000c5947 */ /* 0x000fea0003800000 */
[----:B------:R-:W5:Y:S02]  /*49d0*/  LDG.E.U8 R122, desc[UR36][R2.64+0x68] ;  /* 0x00006824027a7981 */ /* 0x000f64000c1e1100 */
[----:B-----5:R-:W-:-:S05]  /*49e0*/  PRMT R12, R122, 0x8880, RZ ;  /* 0x000088807a0c7816 */ /* 0x020fca00000000ff */
[----:B------:R-:W-:-:S07]  /*49f0*/  IMAD R11, R12, R113, RZ ;  /* 0x000000710c0b7224 */ /* 0x000fce00078e02ff */
.L_x_140:
[----:B------:R-:W-:Y:S05]  /*4a00*/  BSYNC B1 ;  /* 0x0000000000017941 */ /* 0x000fea0003800000 */
.L_x_139:
[----:B-1----:R-:W-:Y:S01]  /*4a10*/  @!P5 IMAD R13, R60, R112, R11 ;  /* 0x000000703c0dd224 */ /* 0x002fe200078e020b */
[----:B------:R-:W-:Y:S04]  /*4a20*/  BSSY B1, `(.L_x_141) ;  /* 0x0000006000017945 */ /* 0x000fe80003800000 */
[----:B------:R1:W-:Y:S01]  /*4a30*/  @!P5 STG.E.U8 desc[UR36][R4.64+0x68], R13 ;  /* 0x0000680d0400d986 */ /* 0x0003e2000c101124 */
[----:B------:R-:W-:Y:S05]  /*4a40*/  @P4 BRA `(.L_x_142) ;  /* 0x00000000000c4947 */ /* 0x000fea0003800000 */
[----:B------:R-:W5:Y:S02]  /*4a50*/  LDG.E.U8 R122, desc[UR36][R2.64+0x69] ;  /* 0x00006924027a7981 */ /* 0x000f64000c1e1100 */
[----:B-----5:R-:W-:-:S05]  /*4a60*/  PRMT R12, R122, 0x8880, RZ ;  /* 0x000088807a0c7816 */ /* 0x020fca00000000ff */
[----:B------:R-:W-:-:S07]  /*4a70*/  IMAD R11, R12, R113, RZ ;  /* 0x000000710c0b7224 */ /* 0x000fce00078e02ff */
.L_x_142:
[----:B------:R-:W-:Y:S05]  /*4a80*/  BSYNC B1 ;  /* 0x0000000000017941 */ /* 0x000fea0003800000 */
.L_x_141:
        /* <DEDUP_REMOVED lines=13> */
.L_x_144:
[----:B------:R-:W-:Y:S05]  /*4b60*/  BSYNC B1 ;  /* 0x0000000000017941 */ /* 0x000fea0003800000 */
.L_x_143:
[----:B-1----:R-:W-:Y:S01]  /*4b70*/  @!P1 IMAD R13, R62, R112, R11 ;  /* 0x000000703e0d9224 */ /* 0x002fe200078e020b */
[----:B------:R-:W-:Y:S04]  /*4b80*/  BSSY B1, `(.L_x_145) ;  /* 0x0000006000017945 */ /* 0x000fe80003800000 */
[----:B------:R1:W-:Y:S01]  /*4b90*/  @!P1 STG.E.U8 desc[UR36][R6.64+0x68], R13 ;  /* 0x0000680d06009986 */ /* 0x0003e2000c101124 */
[----:B------:R-:W-:Y:S05]  /*4ba0*/  @P0 BRA `(.L_x_146) ;  /* 0x00000000000c0947 */ /* 0x000fea0003800000 */
[----:B------:R-:W5:Y:S02]  /*4bb0*/  LDG.E.U8 R122, desc[UR36][R8.64+0x69] ;  /* 0x00006924087a7981 */ /* 0x000f64000c1e1100 */
[----:B-----5:R-:W-:-:S05]  /*4bc0*/  PRMT R12, R122, 0x8880, RZ ;  /* 0x000088807a0c7816 */ /* 0x020fca00000000ff */
[----:B------:R-:W-:-:S07]  /*4bd0*/  IMAD R11, R12, R113, RZ ;  /* 0x000000710c0b7224 */ /* 0x000fce00078e02ff */
.L_x_146:
[----:B------:R-:W-:Y:S05]  /*4be0*/  BSYNC B1 ;  /* 0x0000000000017941 */ /* 0x000fea0003800000 */
.L_x_145:
[----:B------:R-:W-:Y:S01]  /*4bf0*/  @!P0 IMAD R63, R63, R112, R11 ;  /* 0x000000703f3f8224 */ /* 0x000fe200078e020b */
[----:B------:R-:W-:Y:S04]  /*4c00*/  BSSY B1, `(.L_x_147) ;  /* 0x0000006000017945 */ /* 0x000fe80003800000 */
[----:B------:R0:W-:Y:S01]  /*4c10*/  @!P0 STG.E.U8 desc[UR36][R6.64+0x69], R63 ;  /* 0x0000693f06008986 */ /* 0x0001e2000c101124 */
[----:B------:R-:W-:Y:S05]  /*4c20*/  @P5 BRA `(.L_x_148) ;  /* 0x00000000000c5947 */ /* 0x000fea0003800000 */
[----:B------:R-:W5:Y:S02]  /*4c30*/  LDG.E.U8 R122, desc[UR36][R2.64+0x70] ;  /* 0x00007024027a7981 */ /* 0x000f64000c1e1100 */
[----:B-----5:R-:W-:-:S05]  /*4c40*/  PRMT R12, R122, 0x8880, RZ ;  /* 0x000088807a0c7816 */ /* 0x020fca00000000ff */
[----:B------:R-:W-:-:S07]  /*4c50*/  IMAD R11, R12, R113, RZ ;  /* 0x000000710c0b7224 */ /* 0x000fce00078e02ff */
.L_x_148:
[----:B------:R-:W-:Y:S05]  /*4c60*/  BSYNC B1 ;  /* 0x0000000000017941 */ /* 0x000fea0003800000 */
.L_x_147:
[----:B-1----:R-:W-:Y:S01]  /*4c70*/  @!P5 IMAD R13, R48, R112, R11 ;  /* 0x00000070300dd224 */ /* 0x002fe200078e020b */
[----:B------:R-:W-:Y:S04]  /*4c80*/  BSSY B1, `(.L_x_149) ;  /* 0x0000006000017945 */ /* 0x000fe80003800000 */
[----:B------:R1:W-:Y:S01]  /*4c90*/  @!P5 STG.E.U8 desc[UR36][R4.64+0x70], R13 ;  /* 0x0000700d0400d986 */ /* 0x0003e2000c101124 */
[----:B------:R-:W-:Y:S05]  /*4ca0*/  @P4 BRA `(.L_x_150) ;  /* 0x00000000000c4947 */ /* 0x000fea0003800000 */
[----:B------:R-:W5:Y:S02]  /*4cb0*/  LDG.E.U8 R122, desc[UR36][R2.64+0x71] ;  /* 0x00007124027a7981 */ /* 0x000f64000c1e1100 */
[----:B-----5:R-:W-:-:S05]  /*4cc0*/  PRMT R12, R122, 0x8880, RZ ;  /* 0x000088807a0c7816 */ /* 0x020fca00000000ff */
[----:B------:R-:W-:-:S07]  /*4cd0*/  IMAD R11, R12, R113, RZ ;  /* 0x000000710c0b7224 */ /* 0x000fce00078e02ff */
.L_x_150:
[----:B------:R-:W-:Y:S05]  /*4ce0*/  BSYNC B1 ;  /* 0x0000000000017941 */ /* 0x000fea0003800000 */
.L_x_149:
        /* <DEDUP_REMOVED lines=13> */
.L_x_152:
[----:B------:R-:W-:Y:S05]  /*4dc0*/  BSYNC B1 ;  /* 0x0000000000017941 */ /* 0x000fea0003800000 */
.L_x_151:
[----:B-1----:R-:W-:Y:S01]  /*4dd0*/  @!P3 IMAD R13, R50, R112, R11 ;  /* 0x00000070320db224 */ /* 0x002fe200078e020b */
[----:B------:R-:W-:Y:S04]  /*4de0*/  BSSY B1, `(.L_x_153) ;  /* 0x0000006000017945 */ /* 0x000fe80003800000 */
[----:B------:R1:W-:Y:S01]  /*4df0*/  @!P3 STG.E.U8 desc[UR36][R6.64+0x70], R13 ;  /* 0x0000700d0600b986 */ /* 0x0003e2000c101124 */
[----:B------:R-:W-:Y:S05]  /*4e00*/  @P2 BRA `(.L_x_154) ;  /* 0x00000000000c2947 */ /* 0x000fea0003800000 */
[----:B------:R-:W5:Y:S02]  /*4e10*/  LDG.E.U8 R122, desc[UR36][R8.64+0x71] ;  /* 0x00007124087a7981 */ /* 0x000f64000c1e1100 */
[----:B-----5:R-:W-:-:S05]  /*4e20*/  PRMT R12, R122, 0x8880, RZ ;  /* 0x000088807a0c7816 */ /* 0x020fca00000000ff */
[----:B------:R-:W-:-:S07]  /*4e30*/  IMAD R11, R12, R113, RZ ;  /* 0x000000710c0b7224 */ /* 0x000fce00078e02ff */
.L_x_154:
[----:B------:R-:W-:Y:S05]  /*4e40*/  BSYNC B1 ;  /* 0x0000000000017941 */ /* 0x000fea0003800000 */
.L_x_153:
[----:B------:R-:W-:Y:S01]  /*4e50*/  @!P2 IMAD R51, R51, R112, R11 ;  /* 0x000000703333a224 */ /* 0x000fe200078e020b */
[----:B------:R-:W-:Y:S04]  /*4e60*/  BSSY B1, `(.L_x_155) ;  /* 0x0000006000017945 */ /* 0x000fe80003800000 */
[----:B------:R0:W-:Y:S01]  /*4e70*/  @!P2 STG.E.U8 desc[UR36][R6.64+0x71], R51 ;  /* 0x000071330600a986 */ /* 0x0001e2000c101124 */
[----:B------:R-:W-:Y:S05]  /*4e80*/  @P5 BRA `(.L_x_156) ;  /* 0x00000000000c5947 */ /* 0x000fea0003800000 */
[----:B------:R-:W5:Y:S02]  /*4e90*/  LDG.E.U8 R122, desc[UR36][R2.64+0x78] ;  /* 0x00007824027a7981 */ /* 0x000f64000c1e1100 */
[----:B-----5:R-:W-:-:S05]  /*4ea0*/  PRMT R12, R122, 0x8880, RZ ;  /* 0x000088807a0c7816 */ /* 0x020fca00000000ff */
[----:B------:R-:W-:-:S07]  /*4eb0*/  IMAD R11, R12, R113, RZ ;  /* 0x000000710c0b7224 */ /* 0x000fce00078e02ff */
.L_x_156:
[----:B------:R-:W-:Y:S05]  /*4ec0*/  BSYNC B1 ;  /* 0x0000000000017941 */ /* 0x000fea0003800000 */
.L_x_155:
[----:B-1----:R-:W-:Y:S01]  /*4ed0*/  @!P5 IMAD R13, R52, R112, R11 ;  /* 0x00000070340dd224 */ /* 0x002fe200078e020b */
[----:B------:R-:W-:Y:S04]  /*4ee0*/  BSSY B1, `(.L_x_157) ;  /* 0x0000006000017945 */ /* 0x000fe80003800000 */
[----:B------:R1:W-:Y:S01]  /*4ef0*/  @!P5 STG.E.U8 desc[UR36][R4.64+0x78], R13 ;  /* 0x0000780d0400d986 */ /* 0x0003e2000c101124 */
[----:B------:R-:W-:Y:S05]  /*4f00*/  @P4 BRA `(.L_x_158) ;  /* 0x00000000000c4947 */ /* 0x000fea0003800000 */
[----:B------:R-:W5:Y:S02]  /*4f10*/  LDG.E.U8 R122, desc[UR36][R2.64+0x79] ;  /* 0x00007924027a7981 */ /* 0x000f64000c1e1100 */
[----:B-----5:R-:W-:-:S05]  /*4f20*/  PRMT R12, R122, 0x8880, RZ ;  /* 0x000088807a0c7816 */ /* 0x020fca00000000ff */
[----:B------:R-:W-:-:S07]  /*4f30*/  IMAD R11, R12, R113, RZ ;  /* 0x000000710c0b7224 */ /* 0x000fce00078e02ff */
.L_x_158:
[----:B------:R-:W-:Y:S05]  /*4f40*/  BSYNC B1 ;  /* 0x0000000000017941 */ /* 0x000fea0003800000 */
.L_x_157:
        /* <DEDUP_REMOVED lines=13> */
.L_x_160:
[----:B------:R-:W-:Y:S05]  /*5020*/  BSYNC B1 ;  /* 0x0000000000017941 */ /* 0x000fea0003800000 */
.L_x_159:
[----:B-1----:R-:W-:Y:S01]  /*5030*/  @!P1 IMAD R13, R54, R112, R11 ;  /* 0x00000070360d9224 */ /* 0x002fe200078e020b */
[----:B------:R-:W-:Y:S04]  /*5040*/  BSSY B1, `(.L_x_161) ;  /* 0x0000006000017945 */ /* 0x000fe80003800000 */
[----:B------:R1:W-:Y:S01]  /*5050*/  @!P1 STG.E.U8 desc[UR36][R6.64+0x78], R13 ;  /* 0x0000780d06009986 */ /* 0x0003e2000c101124 */
[----:B------:R-:W-:Y:S05]  /*5060*/  @P0 BRA `(.L_x_162) ;  /* 0x00000000000c0947 */ /* 0x000fea0003800000 */
[----:B------:R-:W5:Y:S02]  /*5070*/  LDG.E.U8 R122, desc[UR36][R8.64+0x79] ;  /* 0x00007924087a7981 */ /* 0x000f64000c1e1100 */
[----:B-----5:R-:W-:-:S05]  /*5080*/  PRMT R12, R122, 0x8880, RZ ;  /* 0x000088807a0c7816 */ /* 0x020fca00000000ff */
[----:B------:R-:W-:-:S07]  /*5090*/  IMAD R11, R12, R113, RZ ;  /* 0x000000710c0b7224 */ /* 0x000fce00078e02ff */
.L_x_162:
[----:B------:R-:W-:Y:S05]  /*50a0*/  BSYNC B1 ;  /* 0x0000000000017941 */ /* 0x000fea0003800000 */
.L_x_161:
[----:B------:R-:W-:Y:S01]  /*50b0*/  @!P0 IMAD R55, R55, R112, R11 ;  /* 0x0000007037378224 */ /* 0x000fe200078e020b */
[----:B------:R-:W-:Y:S04]  /*50c0*/  BSSY B1, `(.L_x_163) ;  /* 0x0000006000017945 */ /* 0x000fe80003800000 */
[----:B------:R0:W-:Y:S01]  /*50d0*/  @!P0 STG.E.U8 desc[UR36][R6.64+0x79], R55 ;  /* 0x0000793706008986 */ /* 0x0001e2000c101124 */
[----:B------:R-:W-:Y:S05]  /*50e0*/  @P5 BRA `(.L_x_164) ;  /* 0x00000000000c5947 */ /* 0x000fea0003800000 */
[----:B------:R-:W5:Y:S02]  /*50f0*/  LDG.E.U8 R122, desc[UR36][R2.64+0x80] ;  /* 0x00008024027a7981 */ /* 0x000f64000c1e1100 */
[----:B-----5:R-:W-:-:S05]  /*5100*/  PRMT R12, R122, 0x8880, RZ ;  /* 0x000088807a0c7816 */ /* 0x020fca00000000ff */
[----:B------:R-:W-:-:S07]  /*5110*/  IMAD R11, R12, R113, RZ ;  /* 0x000000710c0b7224 */ /* 0x000fce00078e02ff */
.L_x_164:
[----:B------:R-:W-:Y:S05]  /*5120*/  BSYNC B1 ;  /* 0x0000000000017941 */ /* 0x000fea0003800000 */
.L_x_163:
[----:B-1----:R-:W-:Y:S01]  /*5130*/  @!P5 IMAD R13, R40, R112, R11 ;  /* 0x00000070280dd224 */ /* 0x002fe200078e020b */
[----:B------:R-:W-:Y:S04]  /*5140*/  BSSY B1, `(.L_x_165) ;  /* 0x0000006000017945 */ /* 0x000fe80003800000 */
[----:B------:R1:W-:Y:S01]  /*5150*/  @!P5 STG.E.U8 desc[UR36][R4.64+0x80], R13 ;  /* 0x0000800d0400d986 */ /* 0x0003e2000c101124 */
[----:B------:R-:W-:Y:S05]  /*5160*/  @P4 BRA `(.L_x_166) ;  /* 0x00000000000c4947 */ /* 0x000fea0003800000 */
[----:B------:R-:W5:Y:S02]  /*5170*/  LDG.E.U8 R122, desc[UR36][R2.64+0x81] ;  /* 0x00008124027a7981 */ /* 0x000f64000c1e1100 */
[----:B-----5:R-:W-:-:S05]  /*5180*/  PRMT R12, R122, 0x8880, RZ ;  /* 0x000088807a0c7816 */ /* 0x020fca00000000ff */
[----:B------:R-:W-:-:S07]  /*5190*/  IMAD R11, R12, R113, RZ ;  /* 0x000000710c0b7224 */ /* 0x000fce00078e02ff */
.L_x_166:
[----:B------:R-:W-:Y:S05]  /*51a0*/  BSYNC B1 ;  /* 0x0000000000017941 */ /* 0x000fea0003800000 */
.L_x_165:
        /* <DEDUP_REMOVED lines=13> */
.L_x_168:
[----:B------:R-:W-:Y:S05]  /*5280*/  BSYNC B1 ;  /* 0x0000000000017941 */ /* 0x000fea0003800000 */
.L_x_167:
[----:B-1----:R-:W-:Y:S01]  /*5290*/  @!P3 IMAD R13, R42, R112, R11 ;  /* 0x000000702a0db224 */ /* 0x002fe200078e020b */
[----:B------:R-:W-:Y:S04]  /*52a0*/  BSSY B1, `(.L_x_169) ;  /* 0x0000006000017945 */ /* 0x000fe80003800000 */
[----:B------:R1:W-:Y:S01]  /*52b0*/  @!P3 STG.E.U8 desc[UR36][R6.64+0x80], R13 ;  /* 0x0000800d0600b986 */ /* 0x0003e2000c101124 */
[----:B------:R-:W-:Y:S05]  /*52c0*/  @P2 BRA `(.L_x_170) ;  /* 0x00000000000c2947 */ /* 0x000fea0003800000 */
[----:B------:R-:W5:Y:S02]  /*52d0*/  LDG.E.U8 R122, desc[UR36][R8.64+0x81] ;  /* 0x00008124087a7981 */ /* 0x000f64000c1e1100 */
[----:B-----5:R-:W-:-:S05]  /*52e0*/  PRMT R12, R122, 0x8880, RZ ;  /* 0x000088807a0c7816 */ /* 0x020fca00000000ff */
[----:B------:R-:W-:-:S07]  /*52f0*/  IMAD R11, R12, R113, RZ ;  /* 0x000000710c0b7224 */ /* 0x000fce00078e02ff */
.L_x_170:
[----:B------:R-:W-:Y:S05]  /*5300*/  BSYNC B1 ;  /* 0x0000000000017941 */ /* 0x000fea0003800000 */
.L_x_169:
[----:B------:R-:W-:Y:S01]  /*5310*/  @!P2 IMAD R43, R43, R112, R11 ;  /* 0x000000702b2ba224 */ /* 0x000fe200078e020b */
[----:B------:R-:W-:Y:S04]  /*5320*/  BSSY B1, `(.L_x_171) ;  /* 0x0000006000017945 */ /* 0x000fe80003800000 */
[----:B------:R0:W-:Y:S01]  /*5330*/  @!P2 STG.E.U8 desc[UR36][R6.64+0x81], R43 ;  /* 0x0000812b0600a986 */ /* 0x0001e2000c101124 */
[----:B------:R-:W-:Y:S05]  /*5340*/  @P5 BRA `(.L_x_172) ;  /* 0x00000000000c5947 */ /* 0x000fea0003800000 */
[----:B------:R-:W5:Y:S02]  /*5350*/  LDG.E.U8 R122, desc[UR36][R2.64+0x88] ;  /* 0x00008824027a7981 */ /* 0x000f64000c1e1100 */
[----:B-----5:R-:W-:-:S05]  /*5360*/  PRMT R12, R122, 0x8880, RZ ;  /* 0x000088807a0c7816 */ /* 0x020fca00000000ff */
[----:B------:R-:W-:-:S07]  /*5370*/  IMAD R11, R12, R113, RZ ;  /* 0x000000710c0b7224 */ /* 0x000fce00078e02ff */
.L_x_172:
[----:B------:R-:W-:Y:S05]  /*5380*/  BSYNC B1 ;  /* 0x0000000000017941 */ /* 0x000fea0003800000 */
.L_x_171:
[----:B-1----:R-:W-:Y:S01]  /*5390*/  @!P5 IMAD R13, R44, R112, R11 ;  /* 0x000000702c0dd224 */ /* 0x002fe200078e020b */
[----:B------:R-:W-:Y:S04]  /*53a0*/  BSSY B1, `(.L_x_173) ;  /* 0x0000006000017945 */ /* 0x000fe80003800000 */
[----:B------:R1:W-:Y:S01]  /*53b0*/  @!P5 STG.E.U8 desc[UR36][R4.64+0x88], R13 ;  /* 0x0000880d0400d986 */ /* 0x0003e2000c101124 */
[----:B------:R-:W-:Y:S05]  /*53c0*/  @P4 BRA `(.L_x_174) ;  /* 0x00000000000c4947 */ /* 0x000fea0003800000 */
[----:B------:R-:W5:Y:S02]  /*53d0*/  LDG.E.U8 R122, desc[UR36][R2.64+0x89] ;  /* 0x00008924027a7981 */ /* 0x000f64000c1e1100 */
[----:B-----5:R-:W-:-:S05]  /*53e0*/  PRMT R12, R122, 0x8880, RZ ;  /* 0x000088807a0c7816 */ /* 0x020fca00000000ff */
[----:B------:R-:W-:-:S07]  /*53f0*/  IMAD R11, R12, R113, RZ ;  /* 0x000000710c0b7224 */ /* 0x000fce00078e02ff */
.L_x_174:
[----:B------:R-:W-:Y:S05]  /*5400*/  BSYNC B1 ;  /* 0x0000000000017941 */ /* 0x000fea0003800000 */
.L_x_173:
        /* <DEDUP_REMOVED lines=13> */
.L_x_176:
[----:B------:R-:W-:Y:S05]  /*54e0*/  BSYNC B1 ;  /* 0x0000000000017941 */ /* 0x000fea0003800000 */
.L_x_175:
[----:B-1----:R-:W-:Y:S01]  /*54f0*/  @!P1 IMAD R13, R46, R112, R11 ;  /* 0x000000702e0d9224 */ /* 0x002fe200078e020b */
[----:B------:R-:W-:Y:S04]  /*5500*/  BSSY B1, `(.L_x_177) ;  /* 0x0000006000017945 */ /* 0x000fe80003800000 */
[----:B------:R1:W-:Y:S01]  /*5510*/  @!P1 STG.E.U8 desc[UR36][R6.64+0x88], R13 ;  /* 0x0000880d06009986 */ /* 0x0003e2000c101124 */
[----:B------:R-:W-:Y:S05]  /*5520*/  @P4 BRA `(.L_x_178) ;  /* 0x00000000000c4947 */ /* 0x000fea0003800000 */
[----:B------:R-:W5:Y:S02]  /*5530*/  LDG.E.U8 R122, desc[UR36][R8.64+0x89] ;  /* 0x00008924087a7981 */ /* 0x000f64000c1e1100 */
[----:B-----5:R-:W-:-:S05]  /*5540*/  PRMT R12, R122, 0x8880, RZ ;  /* 0x000088807a0c7816 */ /* 0x020fca00000000ff */
[----:B------:R-:W-:-:S07]  /*5550*/  IMAD R11, R12, R113, RZ ;  /* 0x000000710c0b7224 */ /* 0x000fce00078e02ff */
.L_x_178:
[----:B------:R-:W-:Y:S05]  /*5560*/  BSYNC B1 ;  /* 0x0000000000017941 */ /* 0x000fea0003800000 */
.L_x_177:
[----:B------:R-:W-:Y:S01]  /*5570*/  @!P4 IMAD R47, R47, R112, R11 ;  /* 0x000000702f2fc224 */ /* 0x000fe200078e020b */
[----:B------:R-:W-:Y:S04]  /*5580*/  BSSY B1, `(.L_x_179) ;  /* 0x0000006000017945 */ /* 0x000fe80003800000 */
[----:B------:R0:W-:Y:S01]  /*5590*/  @!P4 STG.E.U8 desc[UR36][R6.64+0x89], R47 ;  /* 0x0000892f0600c986 */ /* 0x0001e2000c101124 */
[----:B------:R-:W-:Y:S05]  /*55a0*/  @P5 BRA `(.L_x_180) ;  /* 0x00000000000c5947 */ /* 0x000fea0003800000 */
[----:B------:R-:W5:Y:S02]  /*55b0*/  LDG.E.U8 R122, desc[UR36][R2.64+0x90] ;  /* 0x00009024027a7981 */ /* 0x000f64000c1e1100 */
[----:B-----5:R-:W-:-:S05]  /*55c0*/  PRMT R12, R122, 0x8880, RZ ;  /* 0x000088807a0c7816 */ /* 0x020fca00000000ff */
[----:B------:R-:W-:-:S07]  /*55d0*/  IMAD R11, R12, R113, RZ ;  /* 0x000000710c0b7224 */ /* 0x000fce00078e02ff */
.L_x_180:
[----:B------:R-:W-:Y:S05]  /*55e0*/  BSYNC B1 ;  /* 0x0000000000017941 */ /* 0x000fea0003800000 */
.L_x_179:
[----:B-1----:R-:W-:Y:S01]  /*55f0*/  @!P5 IMAD R13, R32, R112, R11 ;  /* 0x00000070200dd224 */ /* 0x002fe200078e020b */
[----:B------:R-:W-:Y:S04]  /*5600*/  BSSY B1, `(.L_x_181) ;  /* 0x0000006000017945 */ /* 0x000fe80003800000 */
[----:B------:R1:W-:Y:S01]  /*5610*/  @!P5 STG.E.U8 desc[UR36][R4.64+0x90], R13 ;  /* 0x0000900d0400d986 */ /* 0x0003e2000c101124 */
[----:B------:R-:W-:Y:S05]  /*5620*/  @P0 BRA `(.L_x_182) ;  /* 0x00000000000c0947 */ /* 0x000fea0003800000 */
[----:B------:R-:W5:Y:S02]  /*5630*/  LDG.E.U8 R122, desc[UR36][R2.64+0x91] ;  /* 0x00009124027a7981 */ /* 0x000f64000c1e1100 */
[----:B-----5:R-:W-:-:S05]  /*5640*/  PRMT R12, R122, 0x8880, RZ ;  /* 0x000088807a0c7816 */ /* 0x020fca00000000ff */
[----:B------:R-:W-:-:S07]  /*5650*/  IMAD R11, R12, R113, RZ ;  /* 0x000000710c0b7224 */ /* 0x000fce00078e02ff */
.L_x_182:
[----:B------:R-:W-:Y:S05]  /*5660*/  BSYNC B1 ;  /* 0x0000000000017941 */ /* 0x000fea0003800000 */
.L_x_181:
        /* <DEDUP_REMOVED lines=13> */
.L_x_184:
[----:B------:R-:W-:Y:S05]  /*5740*/  BSYNC B1 ;  /* 0x0000000000017941 */ /* 0x000fea0003800000 */
.L_x_183:
[----:B-1----:R-:W-:Y:S01]  /*5750*/  @!P3 IMAD R13, R34, R112, R11 ;  /* 0x00000070220db224 */ /* 0x002fe200078e020b */
[----:B------:R-:W-:Y:S04]  /*5760*/  BSSY B1, `(.L_x_185) ;  /* 0x0000006000017945 */ /* 0x000fe80003800000 */
[----:B------:R1:W-:Y:S01]  /*5770*/  @!P3 STG.E.U8 desc[UR36][R6.64+0x90], R13 ;  /* 0x0000900d0600b986 */ /* 0x0003e2000c101124 */
[----:B------:R-:W-:Y:S05]  /*5780*/  @P2 BRA `(.L_x_186) ;  /* 0x00000000000c2947 */ /* 0x000fea0003800000 */
[----:B------:R-:W5:Y:S02]  /*5790*/  LDG.E.U8 R122, desc[UR36][R8.64+0x91] ;  /* 0x00009124087a7981 */ /* 0x000f64000c1e1100 */
[----:B-----5:R-:W-:-:S05]  /*57a0*/  PRMT R12, R122, 0x8880, RZ ;  /* 0x000088807a0c7816 */ /* 0x020fca00000000ff */
[----:B------:R-:W-:-:S07]  /*57b0*/  IMAD R11, R12, R113, RZ ;  /* 0x000000710c0b7224 */ /* 0x000fce00078e02ff */
.L_x_186:
[----:B------:R-:W-:Y:S05]  /*57c0*/  BSYNC B1 ;  /* 0x0000000000017941 */ /* 0x000fea0003800000 */
.L_x_185:
[----:B------:R-:W-:Y:S01]  /*57d0*/  @!P2 IMAD R35, R35, R112, R11 ;  /* 0x000000702323a224 */ /* 0x000fe200078e020b */
[----:B------:R-:W-:Y:S04]  /*57e0*/  BSSY B1, `(.L_x_187) ;  /* 0x0000006000017945 */ /* 0x000fe80003800000 */
[----:B------:R0:W-:Y:S01]  /*57f0*/  @!P2 STG.E.U8 desc[UR36][R6.64+0x91], R35 ;  /* 0x000091230600a986 */ /* 0x0001e2000c101124 */
[----:B------:R-:W-:Y:S05]  /*5800*/  @P0 BRA `(.L_x_188) ;  /* 0x00000000000c0947 */ /* 0x000fea0003800000 */
[----:B------:R-:W5:Y:S02]  /*5810*/  LDG.E.U8 R122, desc[UR36][R2.64+0x98] ;  /* 0x00009824027a7981 */ /* 0x000f64000c1e1100 */
[----:B-----5:R-:W-:-:S05]  /*5820*/  PRMT R12, R122, 0x8880, RZ ;  /* 0x000088807a0c7816 */ /* 0x020fca00000000ff */
[----:B------:R-:W-:-:S07]  /*5830*/  IMAD R11, R12, R113, RZ ;  /* 0x000000710c0b7224 */ /* 0x000fce00078e02ff */
.L_x_188:
[----:B------:R-:W-:Y:S05]  /*5840*/  BSYNC B1 ;  /* 0x0000000000017941 */ /* 0x000fea0003800000 */
.L_x_187:
[----:B-1----:R-:W-:Y:S01]  /*5850*/  @!P0 IMAD R13, R36, R112, R11 ;  /* 0x00000070240d8224 */ /* 0x002fe200078e020b */
[----:B------:R-:W-:Y:S04]  /*5860*/  BSSY B1, `(.L_x_189) ;  /* 0x0000006000017945 */ /* 0x000fe80003800000 */
[----:B------:R1:W-:Y:S01]  /*5870*/  @!P0 STG.E.U8 desc[UR36][R4.64+0x98], R13 ;  /* 0x0000980d04008986 */ /* 0x0003e2000c101124 */
[----:B------:R-:W-:Y:S05]  /*5880*/  @P5 BRA `(.L_x_190) ;  /* 0x00000000000c5947 */ /* 0x000fea0003800000 */
[----:B------:R-:W5:Y:S02]  /*5890*/  LDG.E.U8 R122, desc[UR36][R2.64+0x99] ;  /* 0x00009924027a7981 */ /* 0x000f64000c1e1100 */
[----:B-----5:R-:W-:-:S05]  /*58a0*/  PRMT R12, R122, 0x8880, RZ ;  /* 0x000088807a0c7816 */ /* 0x020fca00000000ff */
[----:B------:R-:W-:-:S07]  /*58b0*/  IMAD R11, R12, R113, RZ ;  /* 0x000000710c0b7224 */ /* 0x000fce00078e02ff */
.L_x_190:
[----:B------:R-:W-:Y:S05]  /*58c0*/  BSYNC B1 ;  /* 0x0000000000017941 */ /* 0x000fea0003800000 */
.L_x_189:
        /* <DEDUP_REMOVED lines=13> */
.L_x_192:
[----:B------:R-:W-:Y:S05]  /*59a0*/  BSYNC B1 ;  /* 0x0000000000017941 */ /* 0x000fea0003800000 */
.L_x_191:
[----:B-1----:R-:W-:Y:S01]  /*59b0*/  @!P4 IMAD R13, R38, R112, R11 ;  /* 0x00000070260dc224 */ /* 0x002fe200078e020b */
[----:B------:R-:W-:Y:S04]  /*59c0*/  BSSY B1, `(.L_x_193) ;  /* 0x0000006000017945 */ /* 0x000fe80003800000 */
[----:B------:R1:W-:Y:S01]  /*59d0*/  @!P4 STG.E.U8 desc[UR36][R6.64+0x98], R13 ;  /* 0x0000980d0600c986 */ /* 0x0003e2000c101124 */
[----:B------:R-:W-:Y:S05]  /*59e0*/  @P1 BRA `(.L_x_194) ;  /* 0x00000000000c1947 */ /* 0x000fea0003800000 */
[----:B------:R-:W5:Y:S02]  /*59f0*/  LDG.E.U8 R122, desc[UR36][R8.64+0x99] ;  /* 0x00009924087a7981 */ /* 0x000f64000c1e1100 */
[----:B-----5:R-:W-:-:S05]  /*5a00*/  PRMT R12, R122, 0x8880, RZ ;  /* 0x000088807a0c7816 */ /* 0x020fca00000000ff */
[----:B------:R-:W-:-:S07]  /*5a10*/  IMAD R11, R12, R113, RZ ;  /* 0x000000710c0b7224 */ /* 0x000fce00078e02ff */
.L_x_194:
[----:B------:R-:W-:Y:S05]  /*5a20*/  BSYNC B1 ;  /* 0x0000000000017941 */ /* 0x000fea0003800000 */
.L_x_193:
[----:B------:R-:W-:Y:S01]  /*5a30*/  @!P1 IMAD R39, R39, R112, R11 ;  /* 0x0000007027279224 */ /* 0x000fe200078e020b */
[----:B------:R-:W-:Y:S04]  /*5a40*/  BSSY B1, `(.L_x_195) ;  /* 0x0000006000017945 */ /* 0x000fe80003800000 */
[----:B------:R0:W-:Y:S01]  /*5a50*/  @!P1 STG.E.U8 desc[UR36][R6.64+0x99], R39 ;  /* 0x0000992706009986 */ /* 0x0001e2000c101124 */
[----:B------:R-:W-:Y:S05]  /*5a60*/  @P3 BRA `(.L_x_196) ;  /* 0x00000000000c3947 */ /* 0x000fea0003800000 */
[----:B------:R-:W5:Y:S02]  /*5a70*/  LDG.E.U8 R122, desc[UR36][R2.64+0xa0] ;  /* 0x0000a024027a7981 */ /* 0x000f64000c1e1100 */
[----:B-----5:R-:W-:-:S05]  /*5a80*/  PRMT R12, R122, 0x8880, RZ ;  /* 0x000088807a0c7816 */ /* 0x020fca00000000ff */
[----:B------:R-:W-:-:S07]  /*5a90*/  IMAD R11, R12, R113, RZ ;  /* 0x000000710c0b7224 */ /* 0x000fce00078e02ff */
.L_x_196:
[----:B------:R-:W-:Y:S05]  /*5aa0*/  BSYNC B1 ;  /* 0x0000000000017941 */ /* 0x000fea0003800000 */
.L_x_195:
[----:B-1----:R-:W-:Y:S01]  /*5ab0*/  @!P3 IMAD R13, R24, R112, R11 ;  /* 0x00000070180db224 */ /* 0x002fe200078e020b */
[----:B------:R-:W-:Y:S04]  /*5ac0*/  BSSY B1, `(.L_x_197) ;  /* 0x0000006000017945 */ /* 0x000fe80003800000 */
[----:B------:R1:W-:Y:S01]  /*5ad0*/  @!P3 STG.E.U8 desc[UR36][R4.64+0xa0], R13 ;  /* 0x0000a00d0400b986 */ /* 0x0003e2000c101124 */
[----:B------:R-:W-:Y:S05]  /*5ae0*/  @P5 BRA `(.L_x_198) ;  /* 0x00000000000c5947 */ /* 0x000fea0003800000 */
[----:B------:R-:W5:Y:S02]  /*5af0*/  LDG.E.U8 R122, desc[UR36][R2.64+0xa1] ;  /* 0x0000a124027a7981 */ /* 0x000f64000c1e1100 */
[----:B-----5:R-:W-:-:S05]  /*5b00*/  PRMT R12, R122, 0x8880, RZ ;  /* 0x000088807a0c7816 */ /* 0x020fca00000000ff */
[----:B------:R-:W-:-:S07]  /*5b10*/  IMAD R11, R12, R113, RZ ;  /* 0x000000710c0b7224 */ /* 0x000fce00078e02ff */
.L_x_198:
[----:B------:R-:W-:Y:S05]  /*5b20*/  BSYNC B1 ;  /* 0x0000000000017941 */ /* 0x000fea0003800000 */
.L_x_197:
        /* <DEDUP_REMOVED lines=9> */
[----:B------:R-:W-:Y:S01]  /*5bc0*/  ISETP.LT.OR P3, PT, R0, 0x9, !P3 ;  /* 0x000000090000780c */ /* 0x000fe20005f61670 */
[----:B------:R-:W-:-:S12]  /*5bd0*/  @P2 BRA `(.L_x_200) ;  /* 0x00000000000c2947 */ /* 0x000fd80003800000 */
[----:B------:R-:W5:Y:S02]  /*5be0*/  LDG.E.U8 R122, desc[UR36][R8.64+0xa0] ;  /* 0x0000a024087a7981 */ /* 0x000f64000c1e1100 */
[----:B-----5:R-:W-:-:S05]  /*5bf0*/  PRMT R10, R122, 0x8880, RZ ;  /* 0x000088807a0a7816 */ /* 0x020fca00000000ff */
[----:B------:R-:W-:-:S07]  /*5c00*/  IMAD R11, R10, R113, RZ ;  /* 0x000000710a0b7224 */ /* 0x000fce00078e02ff */
.L_x_200:
[----:B------:R-:W-:Y:S05]  /*5c10*/  BSYNC B1 ;  /* 0x0000000000017941 */ /* 0x000fea0003800000 */
.L_x_199:
[----:B-1----:R-:W-:Y:S01]  /*5c20*/  @!P2 IMAD R13, R26, R112, R11 ;  /* 0x000000701a0da224 */ /* 0x002fe200078e020b */
[----:B------:R-:W-:Y:S04]  /*5c30*/  BSSY B1, `(.L_x_201) ;  /* 0x0000006000017945 */ /* 0x000fe80003800000 */
[----:B------:R1:W-:Y:S01]  /*5c40*/  @!P2 STG.E.U8 desc[UR36][R6.64+0xa0], R13 ;  /* 0x0000a00d0600a986 */ /* 0x0003e2000c101124 */
[----:B------:R-:W-:Y:S05]  /*5c50*/  @P0 BRA `(.L_x_202) ;  /* 0x00000000000c0947 */ /* 0x000fea0003800000 */
[----:B------:R-:W5:Y:S02]  /*5c60*/  LDG.E.U8 R122, desc[UR36][R8.64+0xa1] ;  /* 0x0000a124087a7981 */ /* 0x000f64000c1e1100 */
[----:B-----5:R-:W-:-:S05]  /*5c70*/  PRMT R10, R122, 0x8880, RZ ;  /* 0x000088807a0a7816 */ /* 0x020fca00000000ff */
[----:B------:R-:W-:-:S07]  /*5c80*/  IMAD R11, R10, R113, RZ ;  /* 0x000000710a0b7224 */ /* 0x000fce00078e02ff */
.L_x_202:
[----:B------:R-:W-:Y:S05]  /*5c90*/  BSYNC B1 ;  /* 0x0000000000017941 */ /* 0x000fea0003800000 */
.L_x_201:
[----:B------:R-:W-:Y:S01]  /*5ca0*/  @!P0 IMAD R27, R27, R112, R11 ;  /* 0x000000701b1b8224 */ /* 0x000fe200078e020b */
[----:B------:R-:W-:Y:S04]  /*5cb0*/  BSSY B1, `(.L_x_203) ;  /* 0x0000006000017945 */ /* 0x000fe80003800000 */
[----:B------:R0:W-:Y:S01]  /*5cc0*/  @!P0 STG.E.U8 desc[UR36][R6.64+0xa1], R27 ;  /* 0x0000a11b06008986 */ /* 0x0001e2000c101124 */
[----:B------:R-:W-:Y:S05]  /*5cd0*/  @P5 BRA `(.L_x_204) ;  /* 0x00000000000c5947 */ /* 0x000fea0003800000 */
[----:B------:R-:W5:Y:S02]  /*5ce0*/  LDG.E.U8 R122, desc[UR36][R2.64+0xa8] ;  /* 0x0000a824027a7981 */ /* 0x000f64000c1e1100 */
[----:B-----5:R-:W-:-:S05]  /*5cf0*/  PRMT R10, R122, 0x8880, RZ ;  /* 0x000088807a0a7816 */ /* 0x020fca00000000ff */
[----:B------:R-:W-:-:S07]  /*5d00*/  IMAD R11, R10, R113, RZ ;  /* 0x000000710a0b7224 */ /* 0x000fce00078e02ff */
.L_x_204:
[----:B------:R-:W-:Y:S05]  /*5d10*/  BSYNC B1 ;  /* 0x0000000000017941 */ /* 0x000fea0003800000 */
.L_x_203:
[----:B-1----:R-:W-:Y:S01]  /*5d20*/  @!P5 IMAD R13, R28, R112, R11 ;  /* 0x000000701c0dd224 */ /* 0x002fe200078e020b */
[----:B------:R-:W-:Y:S04]  /*5d30*/  BSSY B1, `(.L_x_205) ;  /* 0x0000006000017945 */ /* 0x000fe80003800000 */
[----:B------:R1:W-:Y:S01]  /*5d40*/  @!P5 STG.E.U8 desc[UR36][R4.64+0xa8], R13 ;  /* 0x0000a80d0400d986 */ /* 0x0003e2000c101124 */
[----:B------:R-:W-:Y:S05]  /*5d50*/  @P4 BRA `(.L_x_206) ;  /* 0x00000000000c4947 */ /* 0x000fea0003800000 */
[----:B------:R-:W5:Y:S02]  /*5d60*/  LDG.E.U8 R122, desc[UR36][R2.64+0xa9] ;  /* 0x0000a924027a7981 */ /* 0x000f64000c1e1100 */
[----:B-----5:R-:W-:-:S05]  /*5d70*/  PRMT R10, R122, 0x8880, RZ ;  /* 0x000088807a0a7816 */ /* 0x020fca00000000ff */
[----:B------:R-:W-:-:S07]  /*5d80*/  IMAD R11, R10, R113, RZ ;  /* 0x000000710a0b7224 */ /* 0x000fce00078e02ff */
.L_x_206:
[----:B------:R-:W-:Y:S05]  /*5d90*/  BSYNC B1 ;  /* 0x0000000000017941 */ /* 0x000fea0003800000 */
.L_x_205:
[----:B------:R-:W-:Y:S01]  /*5da0*/  @!P4 IMAD R29, R29, R112, R11 ;  /* 0x000000701d1dc224 */ /* 0x000fe200078e020b */
[----:B------:R-:W-:Y:S04]  /*5db0*/  BSSY B1, `(.L_x_207) ;  /* 0x0000006000017945 */ /* 0x000fe80003800000 */
[----:B------:R0:W-:Y:S01]  /*5dc0*/  @!P4 STG.E.U8 desc[UR36][R4.64+0xa9], R29 ;  /* 0x0000a91d0400c986 */ /* 0x0001e2000c101124 */
[----:B------:R-:W-:Y:S05]  /*5dd0*/  @P3 BRA `(.L_x_208) ;  /* 0x00000000000c3947 */ /* 0x000fea0003800000 */
[----:B------:R-:W0:Y:S02]  /*5de0*/  LDG.E.U8 R122, desc[UR36][R8.64+0xa8] ;  /* 0x0000a824087a7981 */ /* 0x000e24000c1e1100 */
[----:B0-----:R-:W-:-:S05]  /*5df0*/  PRMT R2, R122, 0x8880, RZ ;  /* 0x000088807a027816 */ /* 0x001fca00000000ff */
[----:B------:R-:W-:-:S07]  /*5e00*/  IMAD R11, R2, R113, RZ ;  /* 0x00000071020b7224 */ /* 0x000fce00078e02ff */
.L_x_208:
[----:B------:R-:W-:Y:S05]  /*5e10*/  BSYNC B1 ;  /* 0x0000000000017941 */ /* 0x000fea0003800000 */
.L_x_207:
[----:B0-----:R-:W-:Y:S01]  /*5e20*/  @!P3 IMAD R3, R30, R112, R11 ;  /* 0x000000701e03b224 */ /* 0x001fe200078e020b */
[----:B------:R-:W-:Y:S01]  /*5e30*/  ISETP.LT.OR P1, PT, R0, 0x9, !P1 ;  /* 0x000000090000780c */ /* 0x000fe20004f21670 */
[----:B------:R-:W-:Y:S03]  /*5e40*/  BSSY B1, `(.L_x_209) ;  /* 0x0000006000017945 */ /* 0x000fe60003800000 */
[----:B------:R0:W-:Y:S09]  /*5e50*/  @!P3 STG.E.U8 desc[UR36][R6.64+0xa8], R3 ;  /* 0x0000a8030600b986 */ /* 0x0001f2000c101124 */
[----:B------:R-:W-:Y:S05]  /*5e60*/  @P1 BRA `(.L_x_210) ;  /* 0x00000000000c1947 */ /* 0x000fea0003800000 */
[----:B------:R-:W5:Y:S02]  /*5e70*/  LDG.E.U8 R122, desc[UR36][R8.64+0xa9] ;  /* 0x0000a924087a7981 */ /* 0x000f64000c1e1100 */
[----:B-----5:R-:W-:-:S05]  /*5e80*/  PRMT R0, R122, 0x8880, RZ ;  /* 0x000088807a007816 */ /* 0x020fca00000000ff */
[----:B------:R-:W-:-:S07]  /*5e90*/  IMAD R11, R0, R113, RZ ;  /* 0x00000071000b7224 */ /* 0x000fce00078e02ff */
.L_x_210:
[----:B------:R-:W-:Y:S05]  /*5ea0*/  BSYNC B1 ;  /* 0x0000000000017941 */ /* 0x000fea0003800000 */
.L_x_209:
[----:B------:R-:W-:Y:S01]  /*5eb0*/  IMAD R11, R31, R112, R11 ;  /* 0x000000701f0b7224 */ /* 0x000fe200078e020b */
[----:B------:R-:W-:Y:S06]  /*5ec0*/  @P1 BRA `(.L_x_211) ;  /* 0x0000001000d81947 */ /* 0x000fec0003800000 */
[----:B------:R0:W-:Y:S01]  /*5ed0*/  STG.E.U8 desc[UR36][R6.64+0xa9], R11 ;  /* 0x0000a90b06007986 */ /* 0x0001e2000c101124 */
[----:B------:R-:W-:Y:S05]  /*5ee0*/  BRA `(.L_x_211) ;  /* 0x0000001000d07947 */ /* 0x000fea0003800000 */
.L_x_34:
[C---:B------:R-:W-:Y:S02]  /*5ef0*/  ISETP.GE.AND P4, PT, R0.reuse, 0x1, PT ;  /* 0x000000010000780c */ /* 0x040fe40003f86270 */
[----:B------:R-:W-:Y:S02]  /*5f00*/  ISETP.GE.AND P1, PT, R0, 0x9, PT ;  /* 0x000000090000780c */ /* 0x000fe40003f26270 */
[C---:B------:R-:W-:Y:S02]  /*5f10*/  ISETP.LT.OR P5, PT, R10.reuse, 0x1, !P4 ;  /* 0x000000010a00780c */ /* 0x040fe400067a1670 */
[C---:B------:R-:W-:Y:S02]  /*5f20*/  ISETP.LT.OR P4, PT, R10.reuse, 0x2, !P4 ;  /* 0x000000020a00780c */ /* 0x040fe40006781670 */
[C---:B------:R-:W-:Y:S02]  /*5f30*/  ISETP.LT.OR P3, PT, R10.reuse, 0x1, !P1 ;  /* 0x000000010a00780c */ /* 0x040fe40004f61670 */
[----:B------:R-:W-:-:S02]  /*5f40*/  ISETP.LT.OR P1, PT, R10, 0x2, !P1 ;  /* 0x000000020a00780c */ /* 0x000fc40004f21670 */
[C---:B------:R-:W-:Y:S02]  /*5f50*/  ISETP.GE.AND P2, PT, R10.reuse, 0x9, PT ;  /* 0x000000090a00780c */ /* 0x040fe40003f46270 */
[----:B------:R-:W-:-:S03]  /*5f60*/  ISETP.GE.AND P0, PT, R10, 0xa, PT ;  /* 0x0000000a0a00780c */ /* 0x000fc60003f06270 */
[-C--:B------:R-:W-:Y:S02]  /*5f70*/  @!P5 IMAD R3, R104, R112.reuse, RZ ;  /* 0x000000706803d224 */ /* 0x080fe400078e02ff */
[-C--:B------:R-:W-:Y:S02]  /*5f80*/  @!P4 IMAD R105, R105, R112.reuse, RZ ;  /* 0x000000706969c224 */ /* 0x080fe400078e02ff */
[-C--:B------:R-:W-:Y:S01]  /*5f90*/  @!P3 IMAD R9, R106, R112.reuse, RZ ;  /* 0x000000706a09b224 */ /* 0x080fe200078e02ff */
[----:B------:R0:W-:Y:S01]  /*5fa0*/  @!P5 STG.E.U8 desc[UR36][R4.64], R3 ;  /* 0x000000030400d986 */ /* 0x0001e2000c101124 */
[C---:B------:R-:W-:Y:S01]  /*5fb0*/  ISETP.LT.OR P5, PT, R0.reuse, 0x1, !P0 ;  /* 0x000000010000780c */ /* 0x040fe200047a1670 */
[----:B------:R-:W-:Y:S01]  /*5fc0*/  @!P1 IMAD R107, R107, R112, RZ ;  /* 0x000000706b6b9224 */ /* 0x000fe200078e02ff */
[C---:B------:R-:W-:Y:S01]  /*5fd0*/  ISETP.LT.OR P0, PT, R0.reuse, 0x9, !P0 ;  /* 0x000000090000780c */ /* 0x040fe20004701670 */
[----:B------:R-:W-:Y:S01]  /*5fe0*/  @!P4 STG.E.U8 desc[UR36][R4.64+0x1], R105 ;  /* 0x000001690400c986 */ /* 0x000fe2000c101124 */
[----:B------:R-:W-:-:S03]  /*5ff0*/  ISETP.LT.OR P4, PT, R0, 0x1, !P2 ;  /* 0x000000010000780c */ /* 0x000fc60005781670 */
[----:B------:R-:W-:Y:S01]  /*6000*/  @!P1 STG.E.U8 desc[UR36][R6.64+0x1], R107 ;  /* 0x0000016b06009986 */ /* 0x000fe2000c101124 */
[----:B------:R-:W-:Y:S02]  /*6010*/  ISETP.LT.OR P1, PT, R0, 0x9, !P2 ;  /* 0x000000090000780c */ /* 0x000fe40005721670 */
[C---:B------:R-:W-:Y:S01]  /*6020*/  ISETP.GE.AND P2, PT, R10.reuse, 0x12, PT ;  /* 0x000000120a00780c */ /* 0x040fe20003f46270 */
[----:B------:R1:W-:Y:S01]  /*6030*/  @!P3 STG.E.U8 desc[UR36][R6.64], R9 ;  /* 0x000000090600b986 */ /* 0x0003e2000c101124 */
[----:B------:R-:W-:Y:S01]  /*6040*/  ISETP.GE.AND P3, PT, R10, 0x11, PT ;  /* 0x000000110a00780c */ /* 0x000fe20003f66270 */
[-C--:B------:R-:W-:Y:S02]  /*6050*/  @!P5 IMAD R109, R109, R112.reuse, RZ ;  /* 0x000000706d6dd224 */ /* 0x080fe400078e02ff */
[-C--:B------:R-:W-:Y:S02]  /*6060*/  @!P0 IMAD R111, R111, R112.reuse, RZ ;  /* 0x000000706f6f8224 */ /* 0x080fe400078e02ff */
[----:B------:R-:W-:Y:S01]  /*6070*/  @!P4 IMAD R11, R108, R112, RZ ;  /* 0x000000706c0bc224 */ /* 0x000fe200078e02ff */
[----:B------:R-:W-:Y:S01]  /*6080*/  @!P5 STG.E.U8 desc[UR36][R4.64+0x9], R109 ;  /* 0x0000096d0400d986 */ /* 0x000fe2000c101124 */
[----:B------:R-:W-:-:S02]  /*6090*/  ISETP.LT.OR P5, PT, R0, 0x1, !P2 ;  /* 0x000000010000780c */ /* 0x000fc400057a1670 */
[-C--:B0-----:R-:W-:Y:S01]  /*60a0*/  @!P1 IMAD R3, R110, R112.reuse, RZ ;  /* 0x000000706e039224 */ /* 0x081fe200078e02ff */
[----:B------:R-:W-:Y:S01]  /*60b0*/  @!P4 STG.E.U8 desc[UR36][R4.64+0x8], R11 ;  /* 0x0000080b0400c986 */ /* 0x000fe2000c101124 */
[C---:B------:R-:W-:Y:S02]  /*60c0*/  ISETP.LT.OR P4, PT, R0.reuse, 0x1, !P3 ;  /* 0x000000010000780c */ /* 0x040fe40005f81670 */
[C---:B------:R-:W-:Y:S01]  /*60d0*/  ISETP.LT.OR P2, PT, R0.reuse, 0x9, !P2 ;  /* 0x000000090000780c */ /* 0x040fe20005741670 */
[----:B------:R0:W-:Y:S01]  /*60e0*/  @!P1 STG.E.U8 desc[UR36][R6.64+0x8], R3 ;  /* 0x0000080306009986 */ /* 0x0001e2000c101124 */
[----:B------:R-:W-:Y:S02]  /*60f0*/  ISETP.LT.OR P1, PT, R0, 0x9, !P3 ;  /* 0x000000090000780c */ /* 0x000fe40005f21670 */
[C---:B------:R-:W-:Y:S01]  /*6100*/  ISETP.GE.AND P3, PT, R10.reuse, 0x19, PT ;  /* 0x000000190a00780c */ /* 0x040fe20003f66270 */
[----:B------:R-:W-:Y:S01]  /*6110*/  @!P0 STG.E.U8 desc[UR36][R6.64+0x9], R111 ;  /* 0x0000096f06008986 */ /* 0x000fe2000c101124 */
[----:B------:R-:W-:Y:S01]  /*6120*/  ISETP.GE.AND P0, PT, R10, 0x1a, PT ;  /* 0x0000001a0a00780c */ /* 0x000fe20003f06270 */
[----:B------:R-:W-:-:S04]  /*6130*/  @!P5 IMAD R97, R97, R112, RZ ;  /* 0x000000706161d224 */ /* 0x000fc800078e02ff */
[-C--:B-1----:R-:W-:Y:S01]  /*6140*/  @!P4 IMAD R9, R96, R112.reuse, RZ ;  /* 0x000000706009c224 */ /* 0x082fe200078e02ff */
[----:B------:R-:W-:Y:S01]  /*6150*/  @!P5 STG.E.U8 desc[UR36][R4.64+0x11], R97 ;  /* 0x000011610400d986 */ /* 0x000fe2000c101124 */
[C---:B------:R-:W-:Y:S01]  /*6160*/  ISETP.LT.OR P5, PT, R0.reuse, 0x1, !P0 ;  /* 0x000000010000780c */ /* 0x040fe200047a1670 */
[-C--:B------:R-:W-:Y:S01]  /*6170*/  @!P2 IMAD R99, R99, R112.reuse, RZ ;  /* 0x000000706363a224 */ /* 0x080fe200078e02ff */
[C---:B------:R-:W-:Y:S01]  /*6180*/  ISETP.LT.OR P0, PT, R0.reuse, 0x9, !P0 ;  /* 0x000000090000780c */ /* 0x040fe20004701670 */
[----:B------:R-:W-:Y:S01]  /*6190*/  @!P4 STG.E.U8 desc[UR36][R4.64+0x10], R9 ;  /* 0x000010090400c986 */ /* 0x000fe2000c101124 */
[----:B------:R-:W-:Y:S01]  /*61a0*/  ISETP.LT.OR P4, PT, R0, 0x1, !P3 ;  /* 0x000000010000780c */ /* 0x000fe20005f81670 */
[----:B0-----:R-:W-:Y:S02]  /*61b0*/  @!P1 IMAD R3, R98, R112, RZ ;  /* 0x0000007062039224 */ /* 0x001fe400078e02ff */
[----:B------:R-:W-:Y:S01]  /*61c0*/  @!P2 STG.E.U8 desc[UR36][R6.64+0x11], R99 ;  /* 0x000011630600a986 */ /* 0x000fe2000c101124 */
[----:B------:R-:W-:-:S03]  /*61d0*/  ISETP.GE.AND P2, PT, R10, 0x22, PT ;  /* 0x000000220a00780c */ /* 0x000fc60003f46270 */
[----:B------:R0:W-:Y:S01]  /*61e0*/  @!P1 STG.E.U8 desc[UR36][R6.64+0x10], R3 ;  /* 0x0000100306009986 */ /* 0x0001e2000c101124 */
[----:B------:R-:W-:Y:S01]  /*61f0*/  ISETP.LT.OR P1, PT, R0, 0x9, !P3 ;  /* 0x000000090000780c */ /* 0x000fe20005f21670 */
[-C--:B------:R-:W-:Y:S01]  /*6200*/  @!P5 IMAD R101, R101, R112.reuse, RZ ;  /* 0x000000706565d224 */ /* 0x080fe200078e02ff */
[----:B------:R-:W-:Y:S01]  /*6210*/  ISETP.GE.AND P3, PT, R10, 0x21, PT ;  /* 0x000000210a00780c */ /* 0x000fe20003f66270 */
[-C--:B------:R-:W-:Y:S02]  /*6220*/  @!P0 IMAD R103, R103, R112.reuse, RZ ;  /* 0x0000007067678224 */ /* 0x080fe400078e02ff */
[----:B------:R-:W-:Y:S01]  /*6230*/  @!P4 IMAD R11, R100, R112, RZ ;  /* 0x00000070640bc224 */ /* 0x000fe200078e02ff */
[----:B------:R-:W-:Y:S01]  /*6240*/  @!P5 STG.E.U8 desc[UR36][R4.64+0x19], R101 ;  /* 0x000019650400d986 */ /* 0x000fe2000c101124 */
[C---:B------:R-:W-:Y:S02]  /*6250*/  ISETP.LT.OR P5, PT, R0.reuse, 0x1, !P2 ;  /* 0x000000010000780c */ /* 0x040fe400057a1670 */
[C---:B------:R-:W-:Y:S01]  /*6260*/  ISETP.LT.OR P2, PT, R0.reuse, 0x9, !P2 ;  /* 0x000000090000780c */ /* 0x040fe20005741670 */
[----:B------:R-:W-:Y:S01]  /*6270*/  @!P4 STG.E.U8 desc[UR36][R4.64+0x18], R11 ;  /* 0x0000180b0400c986 */ /* 0x000fe2000c101124 */
[----:B------:R-:W-:-:S02]  /*6280*/  ISETP.LT.OR P4, PT, R0, 0x1, !P3 ;  /* 0x000000010000780c */ /* 0x000fc40005f81670 */
[----:B0-----:R-:W-:Y:S01]  /*6290*/  @!P1 IMAD R3, R102, R112, RZ ;  /* 0x0000007066039224 */ /* 0x001fe200078e02ff */
        /* <DEDUP_REMOVED lines=97> */
[-C--:B0-----:R-:W-:Y:S01]  /*68b0*/  @!P1 IMAD R3, R66, R112.reuse, RZ ;  /* 0x0000007042039224 */ /* 0x081fe200078e02ff */
[----:B------:R-:W-:Y:S01]  /*68c0*/  @!P2 STG.E.U8 desc[UR36][R6.64+0x51], R67 ;  /* 0x000051430600a986 */ /* 0x000fe2000c101124 */
[----:B------:R-:W-:Y:S02]  /*68d0*/  ISETP.LT.OR P0, PT, R0, 0x9, !P0 ;  /* 0x000000090000780c */ /* 0x000fe40004701670 */
[C---:B------:R-:W-:Y:S01]  /*68e0*/  ISETP.GE.AND P2, PT, R10.reuse, 0x62, PT ;  /* 0x000000620a00780c */ /* 0x040fe20003f46270 */
[----:B------:R0:W-:Y:S01]  /*68f0*/  @!P1 STG.E.U8 desc[UR36][R6.64+0x50], R3 ;  /* 0x0000500306009986 */ /* 0x0001e2000c101124 */
[----:B------:R-:W-:Y:S01]  /*6900*/  ISETP.GE.AND P1, PT, R10, 0x61, PT ;  /* 0x000000610a00780c */ /* 0x000fe20003f26270 */
[----:B------:R-:W-:-:S04]  /*6910*/  @!P5 IMAD R11, R68, R112, RZ ;  /* 0x00000070440bd224 */ /* 0x000fc800078e02ff */
[-C--:B------:R-:W-:Y:S01]  /*6920*/  @!P4 IMAD R69, R69, R112.reuse, RZ ;  /* 0x000000704545c224 */ /* 0x080fe200078e02ff */
[----:B------:R-:W-:Y:S01]  /*6930*/  @!P5 STG.E.U8 desc[UR36][R4.64+0x58], R11 ;  /* 0x0000580b0400d986 */ /* 0x000fe2000c101124 */
[C---:B------:R-:W-:Y:S02]  /*6940*/  ISETP.LT.OR P5, PT, R0.reuse, 0x1, !P2 ;  /* 0x000000010000780c */ /* 0x040fe400057a1670 */
[-C--:B------:R-:W-:Y:S01]  /*6950*/  @!P0 IMAD R71, R71, R112.reuse, RZ ;  /* 0x0000007047478224 */ /* 0x080fe200078e02ff */
[----:B------:R-:W-:Y:S01]  /*6960*/  @!P4 STG.E.U8 desc[UR36][R4.64+0x59], R69 ;  /* 0x000059450400c986 */ /* 0x000fe2000c101124 */
[----:B------:R-:W-:Y:S01]  /*6970*/  ISETP.LT.OR P4, PT, R0, 0x1, !P1 ;  /* 0x000000010000780c */ /* 0x000fe20004f81670 */
[----:B0-----:R-:W-:Y:S01]  /*6980*/  @!P3 IMAD R3, R70, R112, RZ ;  /* 0x000000704603b224 */ /* 0x001fe200078e02ff */
[C---:B------:R-:W-:Y:S01]  /*6990*/  ISETP.LT.OR P2, PT, R0.reuse, 0x9, !P2 ;  /* 0x000000090000780c */ /* 0x040fe20005741670 */
[----:B------:R-:W-:Y:S01]  /*69a0*/  @!P0 STG.E.U8 desc[UR36][R6.64+0x59], R71 ;  /* 0x0000594706008986 */ /* 0x000fe2000c101124 */
[----:B------:R-:W-:-:S02]  /*69b0*/  ISETP.LT.OR P1, PT, R0, 0x9, !P1 ;  /* 0x000000090000780c */ /* 0x000fc40004f21670 */
[C---:B------:R-:W-:Y:S01]  /*69c0*/  ISETP.GE.AND P0, PT, R10.reuse, 0x6a, PT ;  /* 0x0000006a0a00780c */ /* 0x040fe20003f06270 */
[----:B------:R0:W-:Y:S01]  /*69d0*/  @!P3 STG.E.U8 desc[UR36][R6.64+0x58], R3 ;  /* 0x000058030600b986 */ /* 0x0001e2000c101124 */
[----:B------:R-:W-:Y:S01]  /*69e0*/  ISETP.GE.AND P3, PT, R10, 0x69, PT ;  /* 0x000000690a00780c */ /* 0x000fe20003f66270 */
[----:B------:R-:W-:-:S04]  /*69f0*/  @!P5 IMAD R57, R57, R112, RZ ;  /* 0x000000703939d224 */ /* 0x000fc800078e02ff */
[-C--:B------:R-:W-:Y:S01]  /*6a00*/  @!P4 IMAD R9, R56, R112.reuse, RZ ;  /* 0x000000703809c224 */ /* 0x080fe200078e02ff */
[----:B------:R-:W-:Y:S01]  /*6a10*/  @!P5 STG.E.U8 desc[UR36][R4.64+0x61], R57 ;  /* 0x000061390400d986 */ /* 0x000fe2000c101124 */
[C---:B------:R-:W-:Y:S01]  /*6a20*/  ISETP.LT.OR P5, PT, R0.reuse, 0x1, !P0 ;  /* 0x000000010000780c */ /* 0x040fe200047a1670 */
[-C--:B------:R-:W-:Y:S02]  /*6a30*/  @!P2 IMAD R59, R59, R112.reuse, RZ ;  /* 0x000000703b3ba224 */ /* 0x080fe400078e02ff */
        /* <DEDUP_REMOVED lines=31> */
[----:B------:R-:W-:Y:S01]  /*6c30*/  ISETP.LT.OR P3, PT, R0, 0x9, !P3 ;  /* 0x000000090000780c */ /* 0x000fe20005f61670 */
[----:B------:R-:W-:Y:S01]  /*6c40*/  @!P0 STG.E.U8 desc[UR36][R6.64+0x71], R51 ;  /* 0x0000713306008986 */ /* 0x000fe2000c101124 */
[----:B------:R-:W-:-:S02]  /*6c50*/  ISETP.GE.AND P0, PT, R10, 0x81, PT ;  /* 0x000000810a00780c */ /* 0x000fc40003f06270 */
[----:B------:R-:W-:Y:S01]  /*6c60*/  ISETP.LT.OR P2, PT, R0, 0x9, !P2 ;  /* 0x000000090000780c */ /* 0x000fe20005741670 */
[----:B------:R0:W-:Y:S01]  /*6c70*/  @!P1 STG.E.U8 desc[UR36][R6.64+0x70], R3 ;  /* 0x0000700306009986 */ /* 0x0001e2000c101124 */
[----:B------:R-:W-:Y:S01]  /*6c80*/  ISETP.GE.AND P1, PT, R10, 0x82, PT ;  /* 0x000000820a00780c */ /* 0x000fe20003f26270 */
[----:B------:R-:W-:-:S04]  /*6c90*/  @!P5 IMAD R11, R52, R112, RZ ;  /* 0x00000070340bd224 */ /* 0x000fc800078e02ff */
[-C--:B------:R-:W-:Y:S01]  /*6ca0*/  @!P4 IMAD R53, R53, R112.reuse, RZ ;  /* 0x000000703535c224 */ /* 0x080fe200078e02ff */
[----:B------:R-:W-:Y:S01]  /*6cb0*/  @!P5 STG.E.U8 desc[UR36][R4.64+0x78], R11 ;  /* 0x0000780b0400d986 */ /* 0x000fe2000c101124 */
[C---:B------:R-:W-:Y:S02]  /*6cc0*/  ISETP.LT.OR P5, PT, R0.reuse, 0x1, !P1 ;  /* 0x000000010000780c */ /* 0x040fe40004fa1670 */
[C---:B------:R-:W-:Y:S01]  /*6cd0*/  ISETP.LT.OR P1, PT, R0.reuse, 0x9, !P1 ;  /* 0x000000090000780c */ /* 0x040fe20004f21670 */
[----:B------:R-:W-:Y:S01]  /*6ce0*/  @!P4 STG.E.U8 desc[UR36][R4.64+0x79], R53 ;  /* 0x000079350400c986 */ /* 0x000fe2000c101124 */
[----:B------:R-:W-:Y:S01]  /*6cf0*/  ISETP.LT.OR P4, PT, R0, 0x1, !P0 ;  /* 0x000000010000780c */ /* 0x000fe20004781670 */
[-C--:B0-----:R-:W-:Y:S01]  /*6d00*/  @!P3 IMAD R3, R54, R112.reuse, RZ ;  /* 0x000000703603b224 */ /* 0x081fe200078e02ff */
[----:B------:R-:W-:Y:S01]  /*6d10*/  ISETP.LT.OR P0, PT, R0, 0x9, !P0 ;  /* 0x000000090000780c */ /* 0x000fe20004701670 */
[----:B------:R-:W-:-:S03]  /*6d20*/  @!P2 IMAD R55, R55, R112, RZ ;  /* 0x000000703737a224 */ /* 0x000fc600078e02ff */
[----:B------:R0:W-:Y:S01]  /*6d30*/  @!P3 STG.E.U8 desc[UR36][R6.64+0x78], R3 ;  /* 0x000078030600b986 */ /* 0x0001e2000c101124 */
[C---:B------:R-:W-:Y:S02]  /*6d40*/  ISETP.GE.AND P3, PT, R10.reuse, 0x89, PT ;  /* 0x000000890a00780c */ /* 0x040fe40003f66270 */
[-C--:B------:R-:W-:Y:S01]  /*6d50*/  @!P5 IMAD R41, R41, R112.reuse, RZ ;  /* 0x000000702929d224 */ /* 0x080fe200078e02ff */
[----:B------:R-:W-:Y:S01]  /*6d60*/  @!P2 STG.E.U8 desc[UR36][R6.64+0x79], R55 ;  /* 0x000079370600a986 */ /* 0x000fe2000c101124 */
[----:B------:R-:W-:Y:S01]  /*6d70*/  ISETP.GE.AND P2, PT, R10, 0x8a, PT ;  /* 0x0000008a0a00780c */ /* 0x000fe20003f46270 */
[-C--:B------:R-:W-:Y:S02]  /*6d80*/  @!P1 IMAD R43, R43, R112.reuse, RZ ;  /* 0x000000702b2b9224 */ /* 0x080fe400078e02ff */
[-C--:B------:R-:W-:Y:S01]  /*6d90*/  @!P4 IMAD R9, R40, R112.reuse, RZ ;  /* 0x000000702809c224 */ /* 0x080fe200078e02ff */
[----:B------:R-:W-:Y:S01]  /*6da0*/  @!P5 STG.E.U8 desc[UR36][R4.64+0x81], R41 ;  /* 0x000081290400d986 */ /* 0x000fe2000c101124 */
[----:B------:R-:W-:Y:S01]  /*6db0*/  ISETP.LT.OR P5, PT, R0, 0x1, !P2 ;  /* 0x000000010000780c */ /* 0x000fe200057a1670 */
[----:B0-----:R-:W-:-:S02]  /*6dc0*/  @!P0 IMAD R3, R42, R112, RZ ;  /* 0x000000702a038224 */ /* 0x001fc400078e02ff */
[----:B------:R-:W-:Y:S01]  /*6dd0*/  @!P4 STG.E.U8 desc[UR36][R4.64+0x80], R9 ;  /* 0x000080090400c986 */ /* 0x000fe2000c101124 */
[C---:B------:R-:W-:Y:S02]  /*6de0*/  ISETP.LT.OR P4, PT, R0.reuse, 0x1, !P3 ;  /* 0x000000010000780c */ /* 0x040fe40005f81670 */
[----:B------:R-:W-:Y:S01]  /*6df0*/  ISETP.LT.OR P3, PT, R0, 0x9, !P3 ;  /* 0x000000090000780c */ /* 0x000fe20005f61670 */
[----:B------:R0:W-:Y:S01]  /*6e00*/  @!P0 STG.E.U8 desc[UR36][R6.64+0x80], R3 ;  /* 0x0000800306008986 */ /* 0x0001e2000c101124 */
[----:B------:R-:W-:Y:S02]  /*6e10*/  ISETP.GE.AND P0, PT, R10, 0x91, PT ;  /* 0x000000910a00780c */ /* 0x000fe40003f06270 */
[----:B------:R-:W-:Y:S01]  /*6e20*/  ISETP.LT.OR P2, PT, R0, 0x9, !P2 ;  /* 0x000000090000780c */ /* 0x000fe20005741670 */
[----:B------:R-:W-:Y:S01]  /*6e30*/  @!P1 STG.E.U8 desc[UR36][R6.64+0x81], R43 ;  /* 0x0000812b06009986 */ /* 0x000fe2000c101124 */
[----:B------:R-:W-:Y:S01]  /*6e40*/  ISETP.GE.AND P1, PT, R10, 0x92, PT ;  /* 0x000000920a00780c */ /* 0x000fe20003f26270 */
[----:B------:R-:W-:-:S04]  /*6e50*/  @!P5 IMAD R45, R45, R112, RZ ;  /* 0x000000702d2dd224 */ /* 0x000fc800078e02ff */
[-C--:B------:R-:W-:Y:S01]  /*6e60*/  @!P4 IMAD R11, R44, R112.reuse, RZ ;  /* 0x000000702c0bc224 */ /* 0x080fe200078e02ff */
[----:B------:R-:W-:Y:S01]  /*6e70*/  @!P5 STG.E.U8 desc[UR36][R4.64+0x89], R45 ;  /* 0x0000892d0400d986 */ /* 0x000fe2000c101124 */
[----:B------:R-:W-:Y:S01]  /*6e80*/  ISETP.LT.OR P5, PT, R0, 0x1, !P1 ;  /* 0x000000010000780c */ /* 0x000fe20004fa1670 */
[-C--:B0-----:R-:W-:Y:S01]  /*6e90*/  @!P3 IMAD R3, R46, R112.reuse, RZ ;  /* 0x000000702e03b224 */ /* 0x081fe200078e02ff */
[C---:B------:R-:W-:Y:S01]  /*6ea0*/  ISETP.LT.OR P1, PT, R0.reuse, 0x9, !P1 ;  /* 0x000000090000780c */ /* 0x040fe20004f21670 */
[----:B------:R-:W-:Y:S01]  /*6eb0*/  @!P4 STG.E.U8 desc[UR36][R4.64+0x88], R11 ;  /* 0x0000880b0400c986 */ /* 0x000fe2000c101124 */
[C---:B------:R-:W-:Y:S01]  /*6ec0*/  ISETP.LT.OR P4, PT, R0.reuse, 0x1, !P0 ;  /* 0x000000010000780c */ /* 0x040fe20004781670 */
[----:B------:R-:W-:Y:S01]  /*6ed0*/  @!P2 IMAD R47, R47, R112, RZ ;  /* 0x000000702f2fa224 */ /* 0x000fe200078e02ff */
[----:B------:R-:W-:Y:S01]  /*6ee0*/  ISETP.LT.OR P0, PT, R0, 0x9, !P0 ;  /* 0x000000090000780c */ /* 0x000fe20004701670 */
[----:B------:R0:W-:Y:S01]  /*6ef0*/  @!P3 STG.E.U8 desc[UR36][R6.64+0x88], R3 ;  /* 0x000088030600b986 */ /* 0x0001e2000c101124 */
[----:B------:R-:W-:-:S03]  /*6f00*/  ISETP.GE.AND P3, PT, R10, 0x99, PT ;  /* 0x000000990a00780c */ /* 0x000fc60003f66270 */
[----:B------:R-:W-:Y:S01]  /*6f10*/  @!P2 STG.E.U8 desc[UR36][R6.64+0x89], R47 ;  /* 0x0000892f0600a986 */ /* 0x000fe2000c101124 */
[----:B------:R-:W-:Y:S01]  /*6f20*/  ISETP.GE.AND P2, PT, R10, 0x9a, PT ;  /* 0x0000009a0a00780c */ /* 0x000fe20003f46270 */
[-C--:B------:R-:W-:Y:S02]  /*6f30*/  @!P5 IMAD R33, R33, R112.reuse, RZ ;  /* 0x000000702121d224 */ /* 0x080fe400078e02ff */
[-C--:B------:R-:W-:Y:S02]  /*6f40*/  @!P1 IMAD R35, R35, R112.reuse, RZ ;  /* 0x0000007023239224 */ /* 0x080fe400078e02ff */
[-C--:B------:R-:W-:Y:S01]  /*6f50*/  @!P4 IMAD R9, R32, R112.reuse, RZ ;  /* 0x000000702009c224 */ /* 0x080fe200078e02ff */
[----:B------:R-:W-:Y:S01]  /*6f60*/  @!P5 STG.E.U8 desc[UR36][R4.64+0x91], R33 ;  /* 0x000091210400d986 */ /* 0x000fe2000c101124 */
[----:B------:R-:W-:Y:S01]  /*6f70*/  ISETP.LT.OR P5, PT, R0, 0x1, !P2 ;  /* 0x000000010000780c */ /* 0x000fe200057a1670 */
[----:B0-----:R-:W-:Y:S01]  /*6f80*/  @!P0 IMAD R3, R34, R112, RZ ;  /* 0x0000007022038224 */ /* 0x001fe200078e02ff */
[C---:B------:R-:W-:Y:S01]  /*6f90*/  ISETP.LT.OR P2, PT, R0.reuse, 0x9, !P2 ;  /* 0x000000090000780c */ /* 0x040fe20005741670 */
[----:B------:R-:W-:Y:S01]  /*6fa0*/  @!P4 STG.E.U8 desc[UR36][R4.64+0x90], R9 ;  /* 0x000090090400c986 */ /* 0x000fe2000c101124 */
[----:B------:R-:W-:-:S02]  /*6fb0*/  ISETP.LT.OR P4, PT, R0, 0x1, !P3 ;  /* 0x000000010000780c */ /* 0x000fc40005f81670 */
        /* <DEDUP_REMOVED lines=26> */
[----:B------:R0:W-:Y:S01]  /*7160*/  @!P4 STG.E.U8 desc[UR36][R4.64+0xa0], R9 ;  /* 0x0000a0090400c986 */ /* 0x0001e2000c101124 */
[----:B------:R-:W-:-:S02]  /*7170*/  ISETP.LT.OR P4, PT, R0, 0x1, !P3 ;  /* 0x000000010000780c */ /* 0x000fc40005f81670 */
[----:B------:R-:W-:Y:S01]  /*7180*/  ISETP.LT.OR P3, PT, R0, 0x9, !P3 ;  /* 0x000000090000780c */ /* 0x000fe20005f61670 */
[----:B------:R1:W-:Y:S04]  /*7190*/  @!P1 STG.E.U8 desc[UR36][R6.64+0xa0], R3 ;  /* 0x0000a00306009986 */ /* 0x0003e8000c101124 */
[----:B------:R1:W-:Y:S02]  /*71a0*/  @!P0 STG.E.U8 desc[UR36][R6.64+0xa1], R27 ;  /* 0x0000a11b06008986 */ /* 0x0003e4000c101124 */
[-C--:B------:R-:W-:Y:S02]  /*71b0*/  @!P5 IMAD R29, R29, R112.reuse, RZ ;  /* 0x000000701d1dd224 */ /* 0x080fe400078e02ff */
[-C--:B------:R-:W-:Y:S02]  /*71c0*/  @!P2 IMAD R31, R31, R112.reuse, RZ ;  /* 0x000000701f1fa224 */ /* 0x080fe400078e02ff */
[-C--:B0-----:R-:W-:Y:S01]  /*71d0*/  @!P4 IMAD R9, R28, R112.reuse, RZ ;  /* 0x000000701c09c224 */ /* 0x081fe200078e02ff */
[----:B------:R1:W-:Y:S01]  /*71e0*/  @!P5 STG.E.U8 desc[UR36][R4.64+0xa9], R29 ;  /* 0x0000a91d0400d986 */ /* 0x0003e2000c101124 */
[----:B------:R-:W-:-:S03]  /*71f0*/  @!P3 IMAD R11, R30, R112, RZ ;  /* 0x000000701e0bb224 */ /* 0x000fc600078e02ff */
[----:B------:R1:W-:Y:S04]  /*7200*/  @!P4 STG.E.U8 desc[UR36][R4.64+0xa8], R9 ;  /* 0x0000a8090400c986 */ /* 0x0003e8000c101124 */
[----:B------:R1:W-:Y:S04]  /*7210*/  @!P3 STG.E.U8 desc[UR36][R6.64+0xa8], R11 ;  /* 0x0000a80b0600b986 */ /* 0x0003e8000c101124 */
[----:B------:R1:W-:Y:S02]  /*7220*/  @!P2 STG.E.U8 desc[UR36][R6.64+0xa9], R31 ;  /* 0x0000a91f0600a986 */ /* 0x0003e4000c101124 */
.L_x_211:
[----:B------:R-:W-:Y:S05]  /*7230*/  BSYNC B0 ;  /* 0x0000000000007941 */ /* 0x000fea0003800000 */
.L_x_33:
[----:B01----:R-:W2:Y:S01]  /*7240*/  LDL.64 R2, [R1] ;  /* 0x0000000001027983 */ /* 0x003ea20000100a00 */
[----:B------:R-:W-:Y:S01]  /*7250*/  ULDC.64 UR4, c[0x0][0x650] ;  /* 0x0001940000047ab9 */ /* 0x000fe20000000a00 */
[----:B------:R0:W-:Y:S01]  /*7260*/  SYNCS.ARRIVE.TRANS64.A1T0 RZ, [R120+UR45], RZ ;  /* 0x000000ff78ff79a7 */ /* 0x0001e2000810002d */
[----:B------:R-:W-:Y:S01]  /*7270*/  PRMT R0, RZ, 0x7610, R0 ;  /* 0x00007610ff007816 */ /* 0x000fe20000000000 */
[----:B------:R-:W-:Y:S02]  /*7280*/  IMAD.MOV.U32 R19, RZ, RZ, -0x1 ;  /* 0xffffffffff137424 */ /* 0x000fe400078e00ff */
[----:B------:R-:W-:Y:S01]  /*7290*/  IMAD.MOV.U32 R22, RZ, RZ, -0x1 ;  /* 0xffffffffff167424 */ /* 0x000fe200078e00ff */
[----:B--2---:R-:W-:-:S04]  /*72a0*/  LEA R18, P0, R2, R18, 0x1 ;  /* 0x0000001202127211 */ /* 0x004fc800078008ff */
[----:B------:R-:W-:Y:S01]  /*72b0*/  LEA.HI.X R17, R2, R17, R23, 0x1, P0 ;  /* 0x0000001102117211 */ /* 0x000fe200000f0c17 */
[----:B------:R-:W-:Y:S01]  /*72c0*/  IMAD.MOV.U32 R2, RZ, RZ, -0x1 ;  /* 0xffffffffff027424 */ /* 0x000fe200078e00ff */
[----:B------:R-:W-:-:S04]  /*72d0*/  ISETP.GE.U32.AND P0, PT, R18, UR4, PT ;  /* 0x0000000412007c0c */ /* 0x000fc8000bf06070 */
[----:B------:R-:W-:-:S13]  /*72e0*/  ISETP.GE.U32.AND.EX P0, PT, R17, UR5, PT, P0 ;  /* 0x0000000511007c0c */ /* 0x000fda000bf06100 */
[----:B0-----:R-:W-:Y:S05]  /*72f0*/  @P0 BRA `(.L_x_212) ;  /* 0x0000000400700947 */ /* 0x001fea0003800000 */
[----:B------:R-:W0:Y:S01]  /*7300*/  S2R R10, SR_CTAID.X ;  /* 0x00000000000a7919 */ /* 0x000e220000002500 */
[----:B------:R-:W1:Y:S01]  /*7310*/  LDC.64 R8, c[0x0][0x628] ;  /* 0x00018a00ff087b82 */ /* 0x000e620000000a00 */
[----:B------:R-:W-:Y:S01]  /*7320*/  ULDC UR4, c[0x0][0x150] ;  /* 0x0000540000047ab9 */ /* 0x000fe20000000800 */
[----:B---34-:R-:W-:Y:S01]  /*7330*/  IMAD.MOV.U32 R6, RZ, RZ, R18 ;  /* 0x000000ffff067224 */ /* 0x018fe200078e0012 */
[----:B------:R-:W2:Y:S01]  /*7340*/  S2R R20, SR_CTAID.Y ;  /* 0x0000000000147919 */ /* 0x000ea20000002600 */
[----:B------:R-:W-:-:S04]  /*7350*/  IMAD.MOV.U32 R7, RZ, RZ, R17 ;  /* 0x000000ffff077224 */ /* 0x000fc800078e0011 */
[----:B------:R-:W3:Y:S08]  /*7360*/  LDC R15, c[0x0][0x144] ;  /* 0x00005100ff0f7b82 */ /* 0x000ef00000000800 */
[----:B------:R-:W4:Y:S08]  /*7370*/  LDC R0, c[0x0][0x630] ;  /* 0x00018c00ff007b82 */ /* 0x000f300000000800 */
[----:B------:R-:W2:Y:S01]  /*7380*/  LDC.64 R12, c[0x0][0x620] ;  /* 0x00018800ff0c7b82 */ /* 0x000ea20000000a00 */
[----:B-1----:R-:W-:-:S04]  /*7390*/  ISETP.NE.U32.AND P0, PT, R8, RZ, PT ;  /* 0x000000ff0800720c */ /* 0x002fc80003f05070 */
[----:B------:R-:W-:Y:S02]  /*73a0*/  ISETP.NE.AND.EX P0, PT, R9, RZ, PT, P0 ;  /* 0x000000ff0900720c */ /* 0x000fe40003f05300 */
[----:B0-----:R-:W-:-:S05]  /*73b0*/  I2FP.F32.U32 R2, R10 ;  /* 0x0000000a00027245 */ /* 0x001fca0000201000 */
[----:B------:R-:W-:-:S04]  /*73c0*/  FMUL R2, R2, UR4 ;  /* 0x0000000402027c20 */ /* 0x000fc80008400000 */
[----:B------:R0:W1:Y:S02]  /*73d0*/  F2I.U32.TRUNC.NTZ R14, R2 ;  /* 0x00000002000e7305 */ /* 0x000064000020f000 */
[----:B---34-:R-:W-:Y:S05]  /*73e0*/  @!P0 BRA `(.L_x_213) ;  /* 0x0000000000288947 */ /* 0x018fea0003800000 */
[----:B------:R-:W3:Y:S02]  /*73f0*/  LDC R3, c[0x0][0x634] ;  /* 0x00018d00ff037b82 */ /* 0x000ee40000000800 */
[----:B---3--:R-:W-:-:S05]  /*7400*/  IADD3 R7, P0, R18, R3, RZ ;  /* 0x0000000312077210 */ /* 0x008fca0007f1e0ff */
[----:B------:R-:W-:-:S04]  /*7410*/  IMAD.X R11, RZ, RZ, R17, P0 ;  /* 0x000000ffff0b7224 */ /* 0x000fc800000e0611 */
[----:B0-----:R-:W-:-:S04]  /*7420*/  IMAD.WIDE.U32 R2, R11, R8, RZ ;  /* 0x000000080b027225 */ /* 0x001fc800078e00ff */
[----:B------:R-:W-:-:S04]  /*7430*/  IMAD.WIDE.U32 R4, P0, R7, R9, R2 ;  /* 0x0000000907047225 */ /* 0x000fc80007800002 */
[----:B------:R-:W-:-:S04]  /*7440*/  IMAD.WIDE.U32 R2, R7, R8, RZ ;  /* 0x0000000807027225 */ /* 0x000fc800078e00ff */
[----:B------:R-:W-:Y:S01]  /*7450*/  IMAD.X R7, RZ, RZ, RZ, P0 ;  /* 0x000000ffff077224 */ /* 0x000fe200000e06ff */
[----:B------:R-:W-:Y:S01]  /*7460*/  IADD3 RZ, P0, R3, R4, RZ ;  /* 0x0000000403ff7210 */ /* 0x000fe20007f1e0ff */
[----:B------:R-:W-:-:S04]  /*7470*/  IMAD.MOV.U32 R6, RZ, RZ, R5 ;  /* 0x000000ffff067224 */ /* 0x000fc800078e0005 */
[----:B------:R-:W-:-:S08]  /*7480*/  IMAD.WIDE.U32.X R6, R11, R9, R6, P0 ;  /* 0x000000090b067225 */ /* 0x000fd000000e0406 */
.L_x_213:
[----:B------:R-:W3:Y:S01]  /*7490*/  LDC.64 R26, c[0x0][0x640] ;  /* 0x00019000ff1a7b82 */ /* 0x000ee20000000a00 */
[-C--:B------:R-:W-:Y:S01]  /*74a0*/  SHF.R.U64 R11, R6, R0.reuse, R7 ;  /* 0x00000000060b7219 */ /* 0x080fe20000001207 */
[----:B------:R-:W-:Y:S01]  /*74b0*/  IMAD.MOV.U32 R19, RZ, RZ, R17 ;  /* 0x000000ffff137224 */ /* 0x000fe200078e0011 */
[----:B------:R-:W-:Y:S01]  /*74c0*/  SHF.R.U32.HI R0, RZ, R0, R7 ;  /* 0x00000000ff007219 */ /* 0x000fe20000011607 */
[----:B-1----:R-:W-:Y:S01]  /*74d0*/  IMAD.MOV R14, RZ, RZ, -R14 ;  /* 0x000000ffff0e7224 */ /* 0x002fe200078e0a0e */
[----:B------:R-:W-:Y:S01]  /*74e0*/  IADD3 R5, P0, RZ, -R11, RZ ;  /* 0x8000000bff057210 */ /* 0x000fe20007f1e0ff */
[----:B------:R-:W-:Y:S01]  /*74f0*/  ULDC UR4, c[0x0][0x154] ;  /* 0x0000550000047ab9 */ /* 0x000fe20000000800 */
[----:B------:R-:W-:Y:S01]  /*7500*/  IMAD.MOV.U32 R7, RZ, RZ, 0x1 ;  /* 0x00000001ff077424 */ /* 0x000fe200078e00ff */
[----:B------:R-:W1:Y:S01]  /*7510*/  LDC R4, c[0x0][0x618] ;  /* 0x00018600ff047b82 */ /* 0x000e620000000800 */
[----:B------:R-:W-:Y:S02]  /*7520*/  IMAD R22, R15, R14, R10 ;  /* 0x0000000e0f167224 */ /* 0x000fe400078e020a */
[----:B------:R-:W-:-:S04]  /*7530*/  IMAD.X R3, RZ, RZ, ~R0, P0 ;  /* 0x000000ffff037224 */ /* 0x000fc800000e0e00 */
[-C--:B--2---:R-:W-:Y:S01]  /*7540*/  IMAD R0, R3, R12.reuse, RZ ;  /* 0x0000000c03007224 */ /* 0x084fe200078e02ff */
[----:B------:R-:W2:Y:S01]  /*7550*/  LDC R6, c[0x0][0x608] ;  /* 0x00018200ff067b82 */ /* 0x000ea20000000800 */
[----:B0-----:R-:W-:-:S04]  /*7560*/  IMAD.WIDE.U32 R2, R5, R12, R18 ;  /* 0x0000000c05027225 */ /* 0x001fc800078e0012 */
[----:B------:R-:W-:Y:S01]  /*7570*/  IMAD R5, R5, R13, R0 ;  /* 0x0000000d05057224 */ /* 0x000fe200078e0200 */
[----:B------:R-:W-:Y:S02]  /*7580*/  I2FP.F32.U32 R0, R20 ;  /* 0x0000001400007245 */ /* 0x000fe40000201000 */
[----:B------:R-:W0:Y:S01]  /*7590*/  LDC R24, c[0x0][0x658] ;  /* 0x00019600ff187b82 */ /* 0x000e220000000800 */
[----:B------:R-:W-:Y:S01]  /*75a0*/  IMAD.IADD R3, R3, 0x1, R5 ;  /* 0x0000000103037824 */ /* 0x000fe200078e0205 */
[----:B---3--:R-:W-:Y:S01]  /*75b0*/  ISETP.NE.U32.AND P0, PT, R26, RZ, PT ;  /* 0x000000ff1a00720c */ /* 0x008fe20003f05070 */
[----:B------:R-:W-:Y:S01]  /*75c0*/  FMUL R0, R0, UR4 ;  /* 0x0000000400007c20 */ /* 0x000fe20008400000 */
[----:B------:R-:W-:Y:S02]  /*75d0*/  IMAD.MOV.U32 R5, RZ, RZ, -0x1 ;  /* 0xffffffffff057424 */ /* 0x000fe400078e00ff */
[----:B------:R-:W-:Y:S01]  /*75e0*/  ISETP.NE.AND.EX P0, PT, R27, RZ, PT, P0 ;  /* 0x000000ff1b00720c */ /* 0x000fe20003f05300 */
[----:B------:R3:W4:Y:S01]  /*75f0*/  F2I.U32.TRUNC.NTZ R12, R0 ;  /* 0x00000000000c7305 */ /* 0x000722000020f000 */
[----:B------:R-:W3:Y:S01]  /*7600*/  LDC R15, c[0x0][0x148] ;  /* 0x00005200ff0f7b82 */ /* 0x000ee20000000800 */
[----:B-1----:R-:W-:-:S02]  /*7610*/  SHF.R.U64 R10, R2, R4, R3 ;  /* 0x00000004020a7219 */ /* 0x002fc40000001203 */
[----:B------:R-:W-:-:S05]  /*7620*/  SHF.R.U32.HI R3, RZ, R4, R3 ;  /* 0x00000004ff037219 */ /* 0x000fca0000011603 */
[----:B------:R-:W1:Y:S01]  /*7630*/  LDC R14, c[0x0][0x600] ;  /* 0x00018000ff0e7b82 */ /* 0x000e620000000800 */
[-CC-:B--2---:R-:W-:Y:S02]  /*7640*/  SHF.R.U64 R8, R10, R6.reuse, R3.reuse ;  /* 0x000000060a087219 */ /* 0x184fe40000001203 */
[----:B------:R-:W-:-:S05]  /*7650*/  SHF.R.U32.HI R3, RZ, R6, R3 ;  /* 0x00000006ff037219 */ /* 0x000fca0000011603 */
[----:B------:R-:W2:Y:S01]  /*7660*/  LDC R21, c[0x0][0x648] ;  /* 0x00019200ff157b82 */ /* 0x000ea20000000800 */
[-CC-:B0-----:R-:W-:Y:S02]  /*7670*/  SHF.R.U64 R13, R8, R24.reuse, R3.reuse ;  /* 0x00000018080d7219 */ /* 0x181fe40000001203 */
[-C--:B------:R-:W-:Y:S02]  /*7680*/  SHF.L.U32 R5, R5, R24.reuse, RZ ;  /* 0x0000001805057219 */ /* 0x080fe400000006ff */
[-C--:B------:R-:W-:Y:S01]  /*7690*/  SHF.R.U32.HI R3, RZ, R24.reuse, R3 ;  /* 0x00000018ff037219 */ /* 0x080fe20000011603 */
[----:B------:R-:W-:Y:S01]  /*76a0*/  IMAD.MOV.U32 R2, RZ, RZ, R13 ;  /* 0x000000ffff027224 */ /* 0x000fe200078e000d */
[----:B------:R-:W-:Y:S01]  /*76b0*/  SHF.L.U32 R24, R7, R24, RZ ;  /* 0x0000001807187219 */ /* 0x000fe200000006ff */
[----:B------:R-:W0:Y:S01]  /*76c0*/  LDC R25, c[0x0][0x638] ;  /* 0x00018e00ff197b82 */ /* 0x000e220000000800 */
[----:B------:R-:W-:-:S07]  /*76d0*/  LOP3.LUT R19, RZ, R5, RZ, 0x33, !PT ;  /* 0x00000005ff137212 */ /* 0x000fce00078e33ff */
[----:B------:R-:W0:Y:S01]  /*76e0*/  LDC R28, c[0x0][0x610] ;  /* 0x00018400ff1c7b82 */ /* 0x000e220000000800 */
[----:B----4-:R-:W-:Y:S05]  /*76f0*/  @!P0 BRA `(.L_x_214) ;  /* 0x0000000000288947 */ /* 0x010fea0003800000 */
[----:B---3--:R-:W3:Y:S02]  /*7700*/  LDC R0, c[0x0][0x64c] ;  /* 0x00019300ff007b82 */ /* 0x008ee40000000800 */
[----:B---3--:R-:W-:-:S05]  /*7710*/  IADD3 R7, P0, R13, R0, RZ ;  /* 0x000000000d077210 */ /* 0x008fca0007f1e0ff */
        /* <DEDUP_REMOVED lines=8> */
.L_x_214:
[----:B------:R-:W4:Y:S01]  /*77a0*/  LDC R4, c[0x0][0x65c] ;  /* 0x00019700ff047b82 */ /* 0x000f220000000800 */
[----:B--23--:R-:W-:Y:S01]  /*77b0*/  SHF.R.U64 R0, R2, R21, R3 ;  /* 0x0000001502007219 */ /* 0x00cfe20000001203 */
[----:B-1----:R-:W-:Y:S01]  /*77c0*/  VIADD R3, R14, 0xffffffff ;  /* 0xffffffff0e037836 */ /* 0x002fe20000000000 */
[----:B------:R-:W-:Y:S01]  /*77d0*/  LOP3.LUT R19, R8, R19, RZ, 0xc0, !PT ;  /* 0x0000001308137212 */ /* 0x000fe200078ec0ff */
[----:B------:R-:W-:Y:S02]  /*77e0*/  IMAD.MOV R12, RZ, RZ, -R12 ;  /* 0x000000ffff0c7224 */ /* 0x000fe400078e0a0c */
[----:B------:R-:W-:Y:S01]  /*77f0*/  IMAD.MOV R2, RZ, RZ, -R0 ;  /* 0x000000ffff027224 */ /* 0x000fe200078e0a00 */
[----:B------:R-:W-:Y:S01]  /*7800*/  LOP3.LUT R3, R10, R3, RZ, 0xc0, !PT ;  /* 0x000000030a037212 */ /* 0x000fe200078ec0ff */
[----:B------:R-:W-:Y:S02]  /*7810*/  IMAD R19, R24, R0, R19 ;  /* 0x0000000018137224 */ /* 0x000fe400078e0213 */
[----:B0-----:R-:W-:-:S04]  /*7820*/  IMAD R0, R2, R25, R13 ;  /* 0x0000001902007224 */ /* 0x001fc800078e020d */
[----:B------:R-:W-:Y:S01]  /*7830*/  IMAD R2, R0, R14, R3 ;  /* 0x0000000e00027224 */ /* 0x000fe200078e0203 */
[----:B----4-:R-:W-:Y:S01]  /*7840*/  ISETP.NE.AND P0, PT, R4, 0x1, PT ;  /* 0x000000010400780c */ /* 0x010fe20003f05270 */
[----:B------:R-:W-:-:S05]  /*7850*/  IMAD.MOV.U32 R4, RZ, RZ, 0x1 ;  /* 0x00000001ff047424 */ /* 0x000fca00078e00ff */
[----:B------:R-:W-:-:S07]  /*7860*/  PRMT R0, R4, 0x7610, R0 ;  /* 0x0000761004007816 */ /* 0x000fce0000000000 */
[----:B------:R-:W-:-:S04]  /*7870*/  @P0 IMAD R22, R15, R12, R20 ;  /* 0x0000000c0f160224 */ /* 0x000fc800078e0214 */
[----:B------:R-:W-:-:S05]  /*7880*/  IMAD R19, R19, R28, R22 ;  /* 0x0000001c13137224 */ /* 0x000fca00078e0216 */
[----:B------:R-:W-:Y:S02]  /*7890*/  SEL R22, R2, R19, !P0 ;  /* 0x0000001302167207 */ /* 0x000fe40004000000 */
[----:B------:R-:W-:Y:S01]  /*78a0*/  SEL R19, R19, R2, !P0 ;  /* 0x0000000213137207 */ /* 0x000fe20004000000 */
[----:B------:R-:W-:-:S07]  /*78b0*/  IMAD.MOV.U32 R2, RZ, RZ, R11 ;  /* 0x000000ffff027224 */ /* 0x000fce00078e000b */
.L_x_212:
[----:B------:R-:W-:Y:S02]  /*78c0*/  LOP3.LUT P0, RZ, R0, 0xff, RZ, 0xc0, !PT ;  /* 0x000000ff00ff7812 */ /* 0x000fe4000780c0ff */
[----:B------:R-:W-:-:S11]  /*78d0*/  LOP3.LUT R123, R123, 0x1, RZ, 0x3c, !PT ;  /* 0x000000017b7b7812 */ /* 0x000fd600078e3cff */
[----:B------:R-:W-:Y:S05]  /*78e0*/  @P0 BRA `(.L_x_215) ;  /* 0xffffff9c00a80947 */ /* 0x000fea000383ffff */
[----:B------:R-:W-:Y:S05]  /*78f0*/  EXIT ;  /* 0x000000000000794d */ /* 0x000fea0003800000 */
.L_x_14:
[----:B------:R-:W-:-:S08]  /*7900*/  ISETP.NE.AND P0, PT, R0, RZ, PT ;  /* 0x000000ff0000720c */ /* 0x000fd00003f05270 */
[----:B0-----:R-:W0:-:S00]  /*7910*/  USETMAXREG.DEALLOC.CTAPOOL 0x28 ;  /* 0x00000028000079c8 */ /* 0x001e0000080e0500 */
[----:B------:R-:W-:Y:S05]  /*7920*/  @P0 EXIT ;  /* 0x000000000000094d */ /* 0x000fea0003800000 */
[----:B0-----:R-:W-:Y:S01]  /*7930*/  LOP3.LUT P0, RZ, R8, 0xff, RZ, 0xc0, !PT ;  /* 0x000000ff08ff7812 */ /* 0x001fe2000780c0ff */
[----:B------:R-:W-:Y:S02]  /*7940*/  IMAD.MOV.U32 R0, RZ, RZ, 0x1 ;  /* 0x00000001ff007424 */ /* 0x000fe400078e00ff */
[----:B------:R-:W-:-:S10]  /*7950*/  IMAD.MOV.U32 R7, RZ, RZ, RZ ;  /* 0x000000ffff077224 */ /* 0x000fd400078e00ff */
[----:B------:R-:W-:Y:S05]  /*7960*/  @!P0 BRA `(.L_x_216) ;  /* 0x0000000c001c8947 */ /* 0x000fea0003800000 */
[----:B------:R-:W-:Y:S01]  /*7970*/  LOP3.LUT P0, RZ, R4, 0x1f, RZ, 0xc0, !PT ;  /* 0x0000001f04ff7812 */ /* 0x000fe2000780c0ff */
[----:B------:R-:W-:Y:S01]  /*7980*/  ULDC UR5, c[0x0][0x658] ;  /* 0x0001960000057ab9 */ /* 0x000fe20000000800 */
[----:B------:R-:W-:Y:S01]  /*7990*/  UMOV UR6, 0xffffffff ;  /* 0xffffffff00067882 */ /* 0x000fe20000000000 */
[----:B------:R-:W-:Y:S01]  /*79a0*/  BSSY B0, `(.L_x_216) ;  /* 0x00000c3000007945 */ /* 0x000fe20003800000 */
[----:B------:R-:W-:Y:S01]  /*79b0*/  USHF.L.U32 UR6, UR6, UR5, URZ ;  /* 0x0000000506067299 */ /* 0x000fe2000800063f */
[C---:B------:R-:W-:Y:S01]  /*79c0*/  ISETP.NE.AND P2, PT, R3.reuse, RZ, PT ;  /* 0x000000ff0300720c */ /* 0x040fe20003f45270 */
[----:B------:R-:W-:Y:S01]  /*79d0*/  IMAD.MOV.U32 R8, RZ, RZ, 0x1 ;  /* 0x00000001ff087424 */ /* 0x000fe200078e00ff */
[----:B------:R-:W-:Y:S01]  /*79e0*/  ISETP.NE.OR P0, PT, R3, RZ, !P0 ;  /* 0x000000ff0300720c */ /* 0x000fe20004705670 */
[----:B------:R-:W-:Y:S01]  /*79f0*/  IMAD.MOV.U32 R0, RZ, RZ, 0x1 ;  /* 0x00000001ff007424 */ /* 0x000fe200078e00ff */
[----:B------:R-:W-:Y:S01]  /*7a00*/  LOP3.LUT R6, R16, 0x2, RZ, 0xfc, !PT ;  /* 0x0000000210067812 */ /* 0x000fe200078efcff */
[----:B------:R-:W-:Y:S01]  /*7a10*/  IMAD.MOV.U32 R7, RZ, RZ, RZ ;  /* 0x000000ffff077224 */ /* 0x000fe200078e00ff */
[----:B------:R-:W-:Y:S01]  /*7a20*/  ULDC UR4, c[0x0][0x600] ;  /* 0x0001800000047ab9 */ /* 0x000fe20000000800 */
[----:B------:R-:W-:Y:S01]  /*7a30*/  UMOV UR7, 0x1 ;  /* 0x0000000100077882 */ /* 0x000fe20000000000 */
[----:B------:R-:W-:-:S02]  /*7a40*/  UIADD3 UR19, UR40, 0x1, URZ ;  /* 0x0000000128137890 */ /* 0x000fc4000fffe03f */
[----:B------:R-:W-:Y:S02]  /*7a50*/  UIADD3 UR15, UR4, -0x1, URZ ;  /* 0xffffffff040f7890 */ /* 0x000fe4000fffe03f */
[----:B------:R-:W-:Y:S02]  /*7a60*/  USHF.L.U32 UR17, UR7, UR5, URZ ;  /* 0x0000000507117299 */ /* 0x000fe4000800063f */
[----:B------:R-:W-:Y:S01]  /*7a70*/  ULOP3.LUT UR16, URZ, UR6, URZ, 0x33, !UPT ;  /* 0x000000063f107292 */ /* 0x000fe2000f8e333f */
[----:B------:R-:W-:-:S11]  /*7a80*/  ULDC.64 UR20, c[0x0][0x198] ;  /* 0x0000660000147ab9 */ /* 0x000fd60000000a00 */
.L_x_228:
[----:B------:R-:W-:-:S03]  /*7a90*/  UMOV UR4, 0xffffffff ;  /* 0xffffffff00047882 */ /* 0x000fc60000000000 */
[----:B------:R-:W-:Y:S05]  /*7aa0*/  BRA.DIV UR4, `(.L_x_217) ;  /* 0x0000001e04887947 */ /* 0x000fea000b800000 */
[----:B------:R-:W-:-:S13]  /*7ab0*/  ELECT P6, URZ, PT ;  /* 0x00000000003f782f */ /* 0x000fda00038c0000 */
.L_x_267:
[----:B------:R-:W0:Y:S01]  /*7ac0*/  LDC R3, c[0x0][0x28c] ;  /* 0x0000a300ff037b82 */ /* 0x000e220000000800 */
[----:B------:R-:W-:Y:S01]  /*7ad0*/  BSSY B1, `(.L_x_218) ;  /* 0x0000037000017945 */ /* 0x000fe20003800000 */
[----:B0-----:R-:W-:-:S13]  /*7ae0*/  ISETP.LT.OR P6, PT, R3, 0x1, !P6 ;  /* 0x000000010300780c */ /* 0x001fda00077c1670 */
[----:B------:R-:W-:Y:S05]  /*7af0*/  @P6 BRA `(.L_x_219) ;  /* 0x0000000000d06947 */ /* 0x000fea0003800000 */
[----:B------:R-:W-:Y:S02]  /*7b00*/  IMAD R22, R22, 0xb0, RZ ;  /* 0x000000b016167824 */ /* 0x000fe400078e02ff */
[----:B------:R-:W-:Y:S02]  /*7b10*/  IMAD.SHL.U32 R19, R19, 0x40, RZ ;  /* 0x0000004013137824 */ /* 0x000fe400078e00ff */
[----:B------:R-:W-:Y:S02]  /*7b20*/  IMAD.MOV.U32 R12, RZ, RZ, RZ ;  /* 0x000000ffff0c7224 */ /* 0x000fe400078e00ff */
[----:B------:R-:W-:Y:S02]  /*7b30*/  IMAD.U32 R13, RZ, RZ, UR19 ;  /* 0x00000013ff0d7e24 */ /* 0x000fe4000f8e00ff */
[----:B------:R-:W-:Y:S02]  /*7b40*/  IMAD.MOV.U32 R3, RZ, RZ, R0 ;  /* 0x000000ffff037224 */ /* 0x000fe400078e0000 */
[----:B------:R-:W-:-:S07]  /*7b50*/  IMAD.MOV.U32 R4, RZ, RZ, R7 ;  /* 0x000000ffff047224 */ /* 0x000fce00078e0007 */
.L_x_223:
[----:B------:R-:W0:Y:S01]  /*7b60*/  S2R R10, SR_CgaCtaId ;  /* 0x00000000000a7919 */ /* 0x000e220000008800 */
[----:B------:R-:W-:Y:S01]  /*7b70*/  MOV R5, 0x400 ;  /* 0x0000040000057802 */ /* 0x000fe20000000f00 */
[----:B------:R-:W1:Y:S03]  /*7b80*/  @!P2 LDC R9, c[0x0][0x500] ;  /* 0x00014000ff09ab82 */ /* 0x000e660000000800 */
[----:B0-----:R-:W-:Y:S02]  /*7b90*/  LEA R11, R10, R5, 0x18 ;  /* 0x000000050a0b7211 */ /* 0x001fe400078ec0ff */
[----:B------:R-:W-:-:S03]  /*7ba0*/  SHF.L.U32 R5, R3, 0x1f, RZ ;  /* 0x0000001f03057819 */ /* 0x000fc600000006ff */
[----:B------:R-:W-:-:S04]  /*7bb0*/  IMAD R10, R4, 0x8, R11 ;  /* 0x00000008040a7824 */ /* 0x000fc800078e020b */
[----:B------:R-:W0:Y:S02]  /*7bc0*/  SYNCS.PHASECHK.TRANS64.TRYWAIT P1, [R10+URZ+0xf0], R5 ;  /* 0x0000f0050a0075a7 */ /* 0x000e24000802017f */
[----:B01----:R-:W-:Y:S05]  /*7bd0*/  @!P1 BRA `(.L_x_220) ;  /* 0x0000001c005c9947 */ /* 0x003fea0003800000 */
.L_x_268:
[----:B0-----:R-:W-:Y:S01]  /*7be0*/  PRMT R5, R6, 0x9910, RZ ;  /* 0x0000991006057816 */ /* 0x001fe200000000ff */
[----:B------:R0:W-:Y:S03]  /*7bf0*/  @!P2 SYNCS.ARRIVE.TRANS64 RZ, [R10+URZ], R9 ;  /* 0x000000090affa9a7 */ /* 0x0001e6000800003f */
[----:B------:R-:W-:-:S13]  /*7c00*/  ISETP.NE.AND P1, PT, R5, 0x2, PT ;  /* 0x000000020500780c */ /* 0x000fda0003f25270 */
[----:B0-----:R-:W-:Y:S05]  /*7c10*/  @P1 BRA `(.L_x_221) ;  /* 0x0000000000041947 */ /* 0x001fea0003800000 */
[----:B------:R-:W-:Y:S01]  /*7c20*/  BPT.TRAP 0x1 ;  /* 0x000000040000795c */ /* 0x000fe20000300000 */
.L_x_221:
[----:B------:R-:W-:Y:S05]  /*7c30*/  @P0 BRA `(.L_x_222) ;  /* 0x0000000000040947 */ /* 0x000fea0003800000 */
[----:B------:R-:W-:Y:S01]  /*7c40*/  BPT.TRAP 0x1 ;  /* 0x000000040000795c */ /* 0x000fe20000300000 */
.L_x_222:
[--C-:B------:R-:W-:Y:S01]  /*7c50*/  IMAD R5, R4, 0x800, R11.reuse ;  /* 0x0000080004057824 */ /* 0x100fe200078e020b */
[----:B------:R-:W-:Y:S01]  /*7c60*/  R2UR UR9, R10 ;  /* 0x000000000a0972ca */ /* 0x000fe200000e0000 */
[C---:B------:R-:W-:Y:S01]  /*7c70*/  IMAD R11, R4.reuse, 0x1600, R11 ;  /* 0x00001600040b7824 */ /* 0x040fe200078e020b */
[----:B------:R-:W-:Y:S01]  /*7c80*/  UIADD3 UR4, UP0, UR20, 0xf0, URZ ;  /* 0x000000f014047890 */ /* 0x000fe2000ff1e03f */
[----:B------:R-:W-:Y:S01]  /*7c90*/  VIADD R13, R13, 0xffffffff ;  /* 0xffffffff0d0d7836 */ /* 0x000fe20000000000 */
[----:B------:R-:W-:Y:S01]  /*7ca0*/  R2UR UR5, R5 ;  /* 0x00000000050572ca */ /* 0x000fe200000e0000 */
[----:B------:R-:W-:Y:S01]  /*7cb0*/  UIADD3 UR22, UP1, UR20, 0x1f0, URZ ;  /* 0x000001f014167890 */ /* 0x000fe2000ff3e03f */
[----:B------:R-:W-:Y:S01]  /*7cc0*/  R2UR UR8, R11 ;  /* 0x000000000b0872ca */ /* 0x000fe200000e0000 */
[----:B------:R-:W-:Y:S01]  /*7cd0*/  VIADD R4, R4, 0x1 ;  /* 0x0000000104047836 */ /* 0x000fe20000000000 */
[----:B------:R-:W-:Y:S01]  /*7ce0*/  R2UR UR11, R19 ;  /* 0x00000000130b72ca */ /* 0x000fe200000e0000 */
[----:B------:R-:W-:Y:S01]  /*7cf0*/  UIADD3.X UR23, URZ, UR21, URZ, UP1, !UPT ;  /* 0x000000153f177290 */ /* 0x000fe20008ffe43f */
[----:B------:R-:W-:Y:S01]  /*7d00*/  R2UR UR10, R12 ;  /* 0x000000000c0a72ca */ /* 0x000fe200000e0000 */
[----:B------:R-:W-:Y:S01]  /*7d10*/  UMOV UR6, 0x0 ;  /* 0x0000000000067882 */ /* 0x000fe20000000000 */
[----:B------:R-:W-:Y:S01]  /*7d20*/  R2UR UR12, R2 ;  /* 0x00000000020c72ca */ /* 0x000fe200000e0000 */
[----:B------:R-:W-:Y:S01]  /*7d30*/  UMOV UR7, 0x10000000 ;  /* 0x1000000000077882 */ /* 0x000fe20000000000 */
[----:B------:R-:W-:Y:S01]  /*7d40*/  R2UR UR18, R22 ;  /* 0x00000000161272ca */ /* 0x000fe200000e0000 */
[----:B------:R-:W-:Y:S01]  /*7d50*/  VIADD R12, R12, 0x20 ;  /* 0x000000200c0c7836 */ /* 0x000fe20000000000 */
[----:B------:R-:W-:Y:S01]  /*7d60*/  ISETP.GT.AND P3, PT, R13, 0x1, PT ;  /* 0x000000010d00780c */ /* 0x000fe20003f64270 */
[----:B------:R-:W-:Y:S01]  /*7d70*/  UIADD3 UR13, UR5, 0x300, URZ ;  /* 0x00000300050d7890 */ /* 0x000fe2000fffe03f */
[----:B------:R-:W-:Y:S01]  /*7d80*/  ISETP.NE.AND P1, PT, R4, 0x1e, PT ;  /* 0x0000001e0400780c */ /* 0x000fe20003f25270 */
[----:B------:R-:W-:-:S02]  /*7d90*/  UIADD3.X UR5, URZ, UR21, URZ, UP0, !UPT ;  /* 0x000000153f057290 */ /* 0x000fc400087fe43f */
[----:B------:R-:W-:Y:S01]  /*7da0*/  UIADD3 UR14, UR8, 0xf300, URZ ;  /* 0x0000f300080e7890 */ /* 0x000fe2000fffe03f */
[----:B------:R-:W-:Y:S02]  /*7db0*/  SEL R10, RZ, 0x1, P1 ;  /* 0x00000001ff0a7807 */ /* 0x000fe40000800000 */
[----:B------:R-:W-:Y:S01]  /*7dc0*/  UMOV UR8, UR13 ;  /* 0x0000000d00087c82 */ /* 0x000fe20008000000 */
[----:B------:R-:W-:Y:S02]  /*7dd0*/  SEL R4, R4, RZ, P1 ;  /* 0x000000ff04047207 */ /* 0x000fe40000800000 */
[----:B------:R-:W-:Y:S01]  /*7de0*/  LOP3.LUT R3, R3, R10, RZ, 0x3c, !PT ;  /* 0x0000000a03037212 */ /* 0x000fe200078e3cff */
[----:B------:R0:W-:Y:S02]  /*7df0*/  UTMALDG.3D [UR8], [UR4], desc[UR6] ;  /* 0x00000608040075b4 */ /* 0x0001e40008011000 */
[----:B0-----:R-:W-:Y:S01]  /*7e00*/  UMOV UR8, UR14 ;  /* 0x0000000e00087c82 */ /* 0x001fe20008000000 */
[----:B------:R-:W-:-:S02]  /*7e10*/  UMOV UR11, UR18 ;  /* 0x00000012000b7c82 */ /* 0x000fc40008000000 */
[----:B------:R0:W-:Y:S02]  /*7e20*/  UTMALDG.3D [UR8], [UR22], desc[UR6] ;  /* 0x00000608160075b4 */ /* 0x0001e40008011000 */
[----:B0-----:R-:W-:Y:S05]  /*7e30*/  @P3 BRA `(.L_x_223) ;  /* 0xfffffffc00483947 */ /* 0x001fea000383ffff */
.L_x_219:
[----:B------:R-:W-:Y:S05]  /*7e40*/  BSYNC B1 ;  /* 0x0000000000017941 */ /* 0x000fea0003800000 */
.L_x_218:
[----:B------:R-:W2:Y:S01]  /*7e50*/  LDL.64 R10, [R1] ;  /* 0x00000000010a7983 */ /* 0x000ea20000100a00 */
[----:B------:R-:W-:Y:S01]  /*7e60*/  LOP3.LUT P4, RZ, R8, 0xff, RZ, 0xc0, !PT ;  /* 0x000000ff08ff7812 */ /* 0x000fe2000788c0ff */
[----:B------:R-:W-:Y:S01]  /*7e70*/  VIADD R4, R7, UR40 ;  /* 0x0000002807047c36 */ /* 0x000fe20008000000 */
[----:B------:R-:W-:Y:S01]  /*7e80*/  ULDC.64 UR4, c[0x0][0x650] ;  /* 0x0001940000047ab9 */ /* 0x000fe20000000a00 */
[----:B------:R-:W-:Y:S01]  /*7e90*/  IMAD.U32 R7, RZ, RZ, UR40 ;  /* 0x00000028ff077e24 */ /* 0x000fe2000f8e00ff */
[----:B------:R-:W-:Y:S01]  /*7ea0*/  UISETP.GE.U32.AND UP0, UPT, UR40, 0x1e, UPT ;  /* 0x0000001e2800788c */ /* 0x000fe2000bf06070 */
[----:B------:R-:W-:Y:S01]  /*7eb0*/  BSSY B1, `(.L_x_224) ;  /* 0x000006f000017945 */ /* 0x000fe20003800000 */
[----:B------:R-:W-:Y:S01]  /*7ec0*/  ISETP.GT.U32.AND P1, PT, R4, 0x1d, PT ;  /* 0x0000001d0400780c */ /* 0x000fe20003f24070 */
[----:B------:R-:W-:Y:S01]  /*7ed0*/  IMAD.MOV.U32 R19, RZ, RZ, -0x1 ;  /* 0xffffffffff137424 */ /* 0x000fe200078e00ff */
[----:B------:R-:W-:Y:S01]  /*7ee0*/  PRMT R8, RZ, 0x7610, R8 ;  /* 0x00007610ff087816 */ /* 0x000fe20000000008 */
[----:B------:R-:W-:Y:S01]  /*7ef0*/  IMAD.MOV.U32 R22, RZ, RZ, -0x1 ;  /* 0xffffffffff167424 */ /* 0x000fe200078e00ff */
[----:B------:R-:W-:-:S02]  /*7f00*/  ISETP.LT.U32.AND P1, PT, R7, 0x1e, P1 ;  /* 0x0000001e0700780c */ /* 0x000fc40000f21070 */
[----:B------:R-:W-:Y:S01]  /*7f10*/  PLOP3.LUT P3, PT, PT, PT, UP0, 0x80, 0x0 ;  /* 0x000000000000781c */ /* 0x000fe20003f6f008 */
[----:B------:R-:W0:Y:S01]  /*7f20*/  @P4 S2R R3, SR_CgaCtaId ;  /* 0x0000000000034919 */ /* 0x000e220000008800 */
[----:B------:R-:W-:-:S04]  /*7f30*/  @P4 MOV R2, 0x400 ;  /* 0x0000040000024802 */ /* 0x000fc80000000f00 */
[----:B0-----:R-:W-:Y:S01]  /*7f40*/  @P4 LEA R5, R3, R2, 0x18 ;  /* 0x0000000203054211 */ /* 0x001fe200078ec0ff */
[----:B------:R-:W-:-:S03]  /*7f50*/  IMAD.WIDE.U32 R2, R4, -0x77777777, RZ ;  /* 0x8888888904027825 */ /* 0x000fc600078e00ff */
[----:B------:R0:W-:Y:S01]  /*7f60*/  @P4 SYNCS.ARRIVE.TRANS64.A1T0 RZ, [R5+URZ+0x218], RZ ;  /* 0x000218ff05ff49a7 */ /* 0x0001e2000810003f */
[----:B------:R-:W-:Y:S01]  /*7f70*/  IMAD.MOV.U32 R2, RZ, RZ, -0x1 ;  /* 0xffffffffff027424 */ /* 0x000fe200078e00ff */
[----:B0-----:R-:W-:Y:S02]  /*7f80*/  SHF.R.U32.HI R5, RZ, 0x4, R3 ;  /* 0x00000004ff057819 */ /* 0x001fe40000011603 */
[----:B------:R-:W-:-:S03]  /*7f90*/  SEL R3, RZ, 0x1, !P1 ;  /* 0x00000001ff037807 */ /* 0x000fc60004800000 */
[----:B------:R-:W-:Y:S01]  /*7fa0*/  IMAD R7, R5, -0x1e, R4 ;  /* 0xffffffe205077824 */ /* 0x000fe200078e0204 */
[----:B------:R-:W-:Y:S02]  /*7fb0*/  LOP3.LUT R0, R0, R3, RZ, 0x3c, !PT ;  /* 0x0000000300007212 */ /* 0x000fe400078e3cff */
[----:B------:R-:W-:Y:S02]  /*7fc0*/  PRMT R3, RZ, 0x7610, R3 ;  /* 0x00007610ff037816 */ /* 0x000fe40000000003 */
[----:B------:R-:W-:Y:S02]  /*7fd0*/  @P3 LOP3.LUT R0, R0, 0x1, R5, 0x78, !PT ;  /* 0x0000000100003812 */ /* 0x000fe400078e7805 */
[----:B--2---:R-:W-:-:S04]  /*7fe0*/  IADD3 R18, P4, R18, R10, RZ ;  /* 0x0000000a12127210 */ /* 0x004fc80007f9e0ff */
[----:B------:R-:W-:Y:S01]  /*7ff0*/  ISETP.GE.U32.AND P1, PT, R18, UR4, PT ;  /* 0x0000000412007c0c */ /* 0x000fe2000bf26070 */
[----:B------:R-:W-:-:S05]  /*8000*/  IMAD.X R17, R17, 0x1, R23, P4 ;  /* 0x0000000111117824 */ /* 0x000fca00020e0617 */
[----:B------:R-:W-:-:S13]  /*8010*/  ISETP.GE.U32.AND.EX P1, PT, R17, UR5, PT, P1 ;  /* 0x0000000511007c0c */ /* 0x000fda000bf26110 */
[----:B------:R-:W-:Y:S05]  /*8020*/  @P1 BRA `(.L_x_225) ;  /* 0x00000004005c1947 */ /* 0x000fea0003800000 */
[----:B------:R-:W0:Y:S01]  /*8030*/  S2R R11, SR_CTAID.X ;  /* 0x00000000000b7919 */ /* 0x000e220000002500 */
[----:B------:R-:W-:Y:S01]  /*8040*/  ULDC.64 UR4, c[0x0][0x628] ;  /* 0x00018a0000047ab9 */ /* 0x000fe20000000a00 */
[----:B------:R-:W1:Y:S01]  /*8050*/  LDC R12, c[0x0][0x144] ;  /* 0x00005100ff0c7b82 */ /* 0x000e620000000800 */
[----:B------:R-:W-:Y:S01]  /*8060*/  ISETP.NE.U32.AND P1, PT, RZ, UR4, PT ;  /* 0x00000004ff007c0c */ /* 0x000fe2000bf25070 */
[----:B------:R-:W2:Y:S01]  /*8070*/  S2R R9, SR_CTAID.Y ;  /* 0x0000000000097919 */ /* 0x000ea20000002600 */
[----:B------:R-:W-:Y:S01]  /*8080*/  ULDC UR6, c[0x0][0x150] ;  /* 0x0000540000067ab9 */ /* 0x000fe20000000800 */
[----:B------:R-:W-:Y:S01]  /*8090*/  ULDC UR7, c[0x0][0x630] ;  /* 0x00018c0000077ab9 */ /* 0x000fe20000000800 */
[----:B------:R-:W-:Y:S01]  /*80a0*/  ISETP.NE.AND.EX P1, PT, RZ, UR5, PT, P1 ;  /* 0x00000005ff007c0c */ /* 0x000fe2000bf25310 */
[----:B------:R-:W-:Y:S01]  /*80b0*/  IMAD.MOV.U32 R2, RZ, RZ, R18 ;  /* 0x000000ffff027224 */ /* 0x000fe200078e0012 */
[----:B0-----:R-:W-:-:S05]  /*80c0*/  I2FP.F32.U32 R3, R11 ;  /* 0x0000000b00037245 */ /* 0x001fca0000201000 */
[----:B------:R-:W-:Y:S01]  /*80d0*/  FMUL R14, R3, UR6 ;  /* 0x00000006030e7c20 */ /* 0x000fe20008400000 */
[----:B------:R-:W-:-:S05]  /*80e0*/  IMAD.MOV.U32 R3, RZ, RZ, R17 ;  /* 0x000000ffff037224 */ /* 0x000fca00078e0011 */
[----:B--2---:R-:W-:Y:S05]  /*80f0*/  @!P1 BRA `(.L_x_226) ;  /* 0x0000000000289947 */ /* 0x004fea0003800000 */
[----:B------:R-:W-:Y:S02]  /*8100*/  ULDC UR6, c[0x0][0x634] ;  /* 0x00018d0000067ab9 */ /* 0x000fe40000000800 */
[----:B------:R-:W-:-:S05]  /*8110*/  IADD3 R3, P1, R18, UR6, RZ ;  /* 0x0000000612037c10 */ /* 0x000fca000ff3e0ff */
[----:B------:R-:W-:-:S04]  /*8120*/  IMAD.X R13, RZ, RZ, R17, P1 ;  /* 0x000000ffff0d7224 */ /* 0x000fc800008e0611 */
[----:B------:R-:W-:-:S04]  /*8130*/  IMAD.WIDE.U32 R4, R13, UR4, RZ ;  /* 0x000000040d047c25 */ /* 0x000fc8000f8e00ff */
[----:B------:R-:W-:-:S04]  /*8140*/  IMAD.WIDE.U32 R4, P1, R3, UR5, R4 ;  /* 0x0000000503047c25 */ /* 0x000fc8000f820004 */
[----:B------:R-:W-:-:S04]  /*8150*/  IMAD.WIDE.U32 R2, R3, UR4, RZ ;  /* 0x0000000403027c25 */ /* 0x000fc8000f8e00ff */
[----:B------:R-:W-:Y:S01]  /*8160*/  IMAD.MOV.U32 R2, RZ, RZ, R5 ;  /* 0x000000ffff027224 */ /* 0x000fe200078e0005 */
[----:B------:R-:W-:Y:S01]  /*8170*/  IADD3 RZ, P3, R3, R4, RZ ;  /* 0x0000000403ff7210 */ /* 0x000fe20007f7e0ff */
[----:B------:R-:W-:-:S04]  /*8180*/  IMAD.X R3, RZ, RZ, RZ, P1 ;  /* 0x000000ffff037224 */ /* 0x000fc800008e06ff */
[----:B------:R-:W-:-:S08]  /*8190*/  IMAD.WIDE.U32.X R2, R13, UR5, R2, P3 ;  /* 0x000000050d027c25 */ /* 0x000fd000098e0402 */
.L_x_226:
[--C-:B------:R-:W-:Y:S01]  /*81a0*/  SHF.R.U64 R10, R2, UR7, R3.reuse ;  /* 0x00000007020a7c19 */ /* 0x100fe20008001203 */
[----:B------:R-:W0:Y:S01]  /*81b0*/  F2I.U32.TRUNC.NTZ R14, R14 ;  /* 0x0000000e000e7305 */ /* 0x000e22000020f000 */
[----:B------:R-:W-:Y:S01]  /*81c0*/  SHF.R.U32.HI R2, RZ, UR7, R3 ;  /* 0x00000007ff027c19 */ /* 0x000fe20008011603 */
[----:B------:R-:W-:Y:S01]  /*81d0*/  ULDC.64 UR4, c[0x0][0x620] ;  /* 0x0001880000047ab9 */ /* 0x000fe20000000a00 */
[----:B------:R-:W-:Y:S01]  /*81e0*/  IADD3 R5, P1, RZ, -R10, RZ ;  /* 0x8000000aff057210 */ /* 0x000fe20007f3e0ff */
[----:B------:R-:W-:Y:S01]  /*81f0*/  IMAD.MOV.U32 R3, RZ, RZ, R17 ;  /* 0x000000ffff037224 */ /* 0x000fe200078e0011 */
[----:B------:R-:W-:-:S03]  /*8200*/  ULDC.64 UR6, c[0x0][0x640] ;  /* 0x0001900000067ab9 */ /* 0x000fc60000000a00 */
[----:B------:R-:W-:Y:S01]  /*8210*/  IMAD.X R2, RZ, RZ, ~R2, P1 ;  /* 0x000000ffff027224 */ /* 0x000fe200008e0e02 */
[----:B------:R-:W-:-:S03]  /*8220*/  ISETP.NE.U32.AND P1, PT, RZ, UR6, PT ;  /* 0x00000006ff007c0c */ /* 0x000fc6000bf25070 */
[----:B------:R-:W-:Y:S01]  /*8230*/  IMAD R4, R2, UR4, RZ ;  /* 0x0000000402047c24 */ /* 0x000fe2000f8e02ff */
[----:B------:R-:W-:Y:S01]  /*8240*/  ISETP.NE.AND.EX P1, PT, RZ, UR7, PT, P1 ;  /* 0x00000007ff007c0c */ /* 0x000fe2000bf25310 */
[----:B------:R-:W-:-:S04]  /*8250*/  IMAD.MOV.U32 R2, RZ, RZ, R18 ;  /* 0x000000ffff027224 */ /* 0x000fc800078e0012 */
[----:B------:R-:W-:Y:S01]  /*8260*/  IMAD.WIDE.U32 R2, R5, UR4, R2 ;  /* 0x0000000405027c25 */ /* 0x000fe2000f8e0002 */
[----:B------:R-:W-:-:S03]  /*8270*/  ULDC UR4, c[0x0][0x618] ;  /* 0x0001860000047ab9 */ /* 0x000fc60000000800 */
[----:B------:R-:W-:Y:S01]  /*8280*/  IMAD R5, R5, UR5, R4 ;  /* 0x0000000505057c24 */ /* 0x000fe2000f8e0204 */
[----:B------:R-:W-:Y:S01]  /*8290*/  ULDC UR5, c[0x0][0x154] ;  /* 0x0000550000057ab9 */ /* 0x000fe20000000800 */
[----:B0-----:R-:W-:Y:S02]  /*82a0*/  IMAD.MOV R4, RZ, RZ, -R14 ;  /* 0x000000ffff047224 */ /* 0x001fe400078e0a0e */
[----:B------:R-:W0:Y:S01]  /*82b0*/  LDC R14, c[0x0][0x148] ;  /* 0x00005200ff0e7b82 */ /* 0x000e220000000800 */
[----:B------:R-:W-:Y:S02]  /*82c0*/  IMAD.IADD R3, R3, 0x1, R5 ;  /* 0x0000000103037824 */ /* 0x000fe400078e0205 */
[----:B-1----:R-:W-:Y:S01]  /*82d0*/  IMAD R11, R12, R4, R11 ;  /* 0x000000040c0b7224 */ /* 0x002fe200078e020b */
[----:B------:R-:W-:Y:S02]  /*82e0*/  I2FP.F32.U32 R4, R9 ;  /* 0x0000000900047245 */ /* 0x000fe40000201000 */
[----:B------:R-:W-:-:S02]  /*82f0*/  SHF.R.U64 R12, R2, UR4, R3 ;  /* 0x00000004020c7c19 */ /* 0x000fc40008001203 */
[----:B------:R-:W-:Y:S01]  /*8300*/  SHF.R.U32.HI R3, RZ, UR4, R3 ;  /* 0x00000004ff037c19 */ /* 0x000fe20008011603 */
[----:B------:R-:W-:Y:S01]  /*8310*/  FMUL R4, R4, UR5 ;  /* 0x0000000504047c20 */ /* 0x000fe20008400000 */
[----:B------:R-:W-:Y:S02]  /*8320*/  ULDC UR4, c[0x0][0x608] ;  /* 0x0001820000047ab9 */ /* 0x000fe40000000800 */
[--C-:B------:R-:W-:Y:S01]  /*8330*/  SHF.R.U64 R15, R12, UR4, R3.reuse ;  /* 0x000000040c0f7c19 */ /* 0x100fe20008001203 */
[----:B------:R1:W2:Y:S01]  /*8340*/  F2I.U32.TRUNC.NTZ R20, R4 ;  /* 0x0000000400147305 */ /* 0x0002a2000020f000 */
[----:B------:R-:W-:Y:S01]  /*8350*/  SHF.R.U32.HI R2, RZ, UR4, R3 ;  /* 0x00000004ff027c19 */ /* 0x000fe20008011603 */
[----:B------:R-:W-:-:S03]  /*8360*/  ULDC UR4, c[0x0][0x658] ;  /* 0x0001960000047ab9 */ /* 0x000fc60000000800 */
[--C-:B------:R-:W-:Y:S02]  /*8370*/  SHF.R.U64 R13, R15, UR4, R2.reuse ;  /* 0x000000040f0d7c19 */ /* 0x100fe40008001202 */
[----:B------:R-:W-:-:S03]  /*8380*/  SHF.R.U32.HI R19, RZ, UR4, R2 ;  /* 0x00000004ff137c19 */ /* 0x000fc60008011602 */
[----:B------:R-:W-:Y:S02]  /*8390*/  IMAD.MOV.U32 R2, RZ, RZ, R13 ;  /* 0x000000ffff027224 */ /* 0x000fe400078e000d */
[----:B------:R-:W-:Y:S01]  /*83a0*/  IMAD.MOV.U32 R3, RZ, RZ, R19 ;  /* 0x000000ffff037224 */ /* 0x000fe200078e0013 */
[----:B-1----:R-:W-:Y:S06]  /*83b0*/  @!P1 BRA `(.L_x_227) ;  /* 0x0000000000289947 */ /* 0x002fec0003800000 */
        /* <DEDUP_REMOVED lines=10> */
.L_x_227:
[----:B------:R-:W1:Y:S01]  /*8460*/  LDC R4, c[0x0][0x65c] ;  /* 0x00019700ff047b82 */ /* 0x000e620000000800 */
[----:B------:R-:W-:Y:S01]  /*8470*/  ULDC UR4, c[0x0][0x648] ;  /* 0x0001920000047ab9 */ /* 0x000fe20000000800 */
[----:B------:R-:W-:Y:S01]  /*8480*/  LOP3.LUT R15, R15, UR16, RZ, 0xc0, !PT ;  /* 0x000000100f0f7c12 */ /* 0x000fe2000f8ec0ff */
[----:B--2---:R-:W-:Y:S01]  /*8490*/  IMAD.MOV R20, RZ, RZ, -R20 ;  /* 0x000000ffff147224 */ /* 0x004fe200078e0a14 */
[----:B------:R-:W-:Y:S01]  /*84a0*/  SHF.R.U64 R2, R2, UR4, R3 ;  /* 0x0000000402027c19 */ /* 0x000fe20008001203 */
[----:B------:R-:W-:Y:S01]  /*84b0*/  ULDC UR4, c[0x0][0x638] ;  /* 0x00018e0000047ab9 */ /* 0x000fe20000000800 */
[----:B------:R-:W-:Y:S01]  /*84c0*/  LOP3.LUT R12, R12, UR15, RZ, 0xc0, !PT ;  /* 0x0000000f0c0c7c12 */ /* 0x000fe2000f8ec0ff */
[----:B------:R-:W-:Y:S01]  /*84d0*/  ULDC UR5, c[0x0][0x610] ;  /* 0x0001840000057ab9 */ /* 0x000fe20000000800 */
[----:B------:R-:W-:Y:S01]  /*84e0*/  IMAD.MOV.U32 R3, RZ, RZ, 0x1 ;  /* 0x00000001ff037424 */ /* 0x000fe200078e00ff */
[----:B-1----:R-:W-:Y:S01]  /*84f0*/  ISETP.NE.AND P1, PT, R4, 0x1, PT ;  /* 0x000000010400780c */ /* 0x002fe20003f25270 */
[----:B------:R-:W-:-:S02]  /*8500*/  IMAD.MOV R4, RZ, RZ, -R2 ;  /* 0x000000ffff047224 */ /* 0x000fc400078e0a02 */
[----:B------:R-:W-:Y:S02]  /*8510*/  IMAD R2, R2, UR17, R15 ;  /* 0x0000001102027c24 */ /* 0x000fe4000f8e020f */
[----:B------:R-:W-:Y:S01]  /*8520*/  IMAD R13, R4, UR4, R13 ;  /* 0x00000004040d7c24 */ /* 0x000fe2000f8e020d */
[----:B------:R-:W-:-:S07]  /*8530*/  ULDC UR4, c[0x0][0x600] ;  /* 0x0001800000047ab9 */ /* 0x000fce0000000800 */
[----:B0-----:R-:W-:-:S04]  /*8540*/  @P1 IMAD R11, R14, R20, R9 ;  /* 0x000000140e0b1224 */ /* 0x001fc800078e0209 */
[----:B------:R-:W-:Y:S02]  /*8550*/  IMAD R11, R2, UR5, R11 ;  /* 0x00000005020b7c24 */ /* 0x000fe4000f8e020b */
[----:B------:R-:W-:-:S05]  /*8560*/  IMAD R2, R13, UR4, R12 ;  /* 0x000000040d027c24 */ /* 0x000fca000f8e020c */
[----:B------:R-:W-:Y:S02]  /*8570*/  SEL R22, R2, R11, !P1 ;  /* 0x0000000b02167207 */ /* 0x000fe40004800000 */
[----:B------:R-:W-:Y:S01]  /*8580*/  SEL R19, R11, R2, !P1 ;  /* 0x000000020b137207 */ /* 0x000fe20004800000 */
[----:B------:R-:W-:-:S07]  /*8590*/  IMAD.MOV.U32 R2, RZ, RZ, R10 ;  /* 0x000000ffff027224 */ /* 0x000fce00078e000a */
.L_x_225:
[----:B------:R-:W-:Y:S05]  /*85a0*/  BSYNC B1 ;  /* 0x0000000000017941 */ /* 0x000fea0003800000 */
.L_x_224:
[----:B------:R-:W-:-:S13]  /*85b0*/  LOP3.LUT P1, RZ, R3, 0xff, RZ, 0xc0, !PT ;  /* 0x000000ff03ff7812 */ /* 0x000fda000782c0ff */
[----:B------:R-:W-:Y:S05]  /*85c0*/  @P1 BRA `(.L_x_228) ;  /* 0xfffffff400301947 */ /* 0x000fea000383ffff */
[----:B------:R-:W-:Y:S05]  /*85d0*/  BSYNC B0 ;  /* 0x0000000000007941 */ /* 0x000fea0003800000 */
.L_x_216:
[----:B------:R-:W-:-:S03]  /*85e0*/  UMOV UR4, 0xffffffff ;  /* 0xffffffff00047882 */ /* 0x000fc60000000000 */
[----:B------:R-:W-:Y:S05]  /*85f0*/  BRA.DIV UR4, `(.L_x_229) ;  /* 0x0000001204e87947 */ /* 0x000fea000b800000 */
[----:B------:R-:W-:-:S13]  /*8600*/  ELECT P6, URZ, PT ;  /* 0x00000000003f782f */ /* 0x000fda00038c0000 */
.L_x_271:
[----:B------:R-:W-:Y:S04]  /*8610*/  BSSY B0, `(.L_x_230) ;  /* 0x0000115000007945 */ /* 0x000fe80003800000 */
[----:B------:R-:W-:Y:S05]  /*8620*/  @!P6 BRA `(.L_x_231) ;  /* 0x00000010004ce947 */ /* 0x000fea0003800000 */
[----:B------:R-:W-:-:S04]  /*8630*/  LOP3.LUT R16, R16, 0x2, RZ, 0xfc, !PT ;  /* 0x0000000210107812 */ /* 0x000fc800078efcff */
[----:B------:R-:W-:-:S13]  /*8640*/  ISETP.NE.AND P0, PT, R16, 0x3, PT ;  /* 0x000000031000780c */ /* 0x000fda0003f05270 */
[----:B------:R-:W-:Y:S05]  /*8650*/  @!P0 BRA `(.L_x_232) ;  /* 0x0000000000048947 */ /* 0x000fea0003800000 */
[----:B------:R-:W-:Y:S01]  /*8660*/  BPT.TRAP 0x1 ;  /* 0x000000040000795c */ /* 0x000fe20000300000 */
.L_x_232:
[----:B------:R-:W0:Y:S01]  /*8670*/  S2R R3, SR_CgaCtaId ;  /* 0x0000000000037919 */ /* 0x000e220000008800 */
[----:B------:R-:W-:Y:S02]  /*8680*/  MOV R2, 0x400 ;  /* 0x0000040000027802 */ /* 0x000fe40000000f00 */
[----:B------:R-:W-:Y:S02]  /*8690*/  SHF.L.U32 R4, R0, 0x1f, RZ ;  /* 0x0000001f00047819 */ /* 0x000fe400000006ff */
[----:B0-----:R-:W-:-:S05]  /*86a0*/  LEA R2, R3, R2, 0x18 ;  /* 0x0000000203027211 */ /* 0x001fca00078ec0ff */
[----:B------:R-:W-:-:S04]  /*86b0*/  VIADD R2, R2, 0xf0 ;  /* 0x000000f002027836 */ /* 0x000fc80000000000 */
[C---:B------:R-:W-:Y:S02]  /*86c0*/  IMAD R9, R7.reuse, 0x8, R2 ;  /* 0x0000000807097824 */ /* 0x040fe400078e0202 */
[----:B------:R-:W-:Y:S02]  /*86d0*/  VIADD R7, R7, 0x1 ;  /* 0x0000000107077836 */ /* 0x000fe40000000000 */
[----:B------:R-:W0:Y:S03]  /*86e0*/  SYNCS.PHASECHK.TRANS64.TRYWAIT P0, [R9+URZ], R4 ;  /* 0x00000004090075a7 */ /* 0x000e26000800017f */
[----:B------:R-:W-:-:S04]  /*86f0*/  ISETP.NE.AND P1, PT, R7, 0x1e, PT ;  /* 0x0000001e0700780c */ /* 0x000fc80003f25270 */
[----:B------:R-:W-:Y:S02]  /*8700*/  SEL R3, RZ, 0x1, P1 ;  /* 0x00000001ff037807 */ /* 0x000fe40000800000 */
[----:B------:R-:W-:Y:S02]  /*8710*/  SEL R7, R7, RZ, P1 ;  /* 0x000000ff07077207 */ /* 0x000fe40000800000 */
[----:B------:R-:W-:-:S03]  /*8720*/  LOP3.LUT R6, R0, R3, RZ, 0x3c, !PT ;  /* 0x0000000300067212 */ /* 0x000fc600078e3cff */
[----:B------:R-:W-:Y:S01]  /*8730*/  IMAD R8, R7, 0x8, R2 ;  /* 0x0000000807087824 */ /* 0x000fe200078e0202 */
[----:B------:R-:W-:Y:S01]  /*8740*/  SHF.L.U32 R5, R6, 0x1f, RZ ;  /* 0x0000001f06057819 */ /* 0x000fe200000006ff */
[----:B0-----:R-:W-:Y:S06]  /*8750*/  @!P0 BRA `(.L_x_233) ;  /* 0x0000001000b08947 */ /* 0x001fec0003800000 */
.L_x_272:
[----:B------:R-:W1:Y:S01]  /*8760*/  SYNCS.PHASECHK.TRANS64.TRYWAIT P0, [R8+URZ], R5 ;  /* 0x00000005080075a7 */ /* 0x000e62000800017f */
[----:B------:R-:W-:-:S05]  /*8770*/  VIADD R0, R7, 0x1 ;  /* 0x0000000107007836 */ /* 0x000fca0000000000 */
[----:B------:R-:W-:-:S04]  /*8780*/  ISETP.NE.AND P1, PT, R0, 0x1e, PT ;  /* 0x0000001e0000780c */ /* 0x000fc80003f25270 */
[----:B------:R-:W-:Y:S02]  /*8790*/  SEL R3, RZ, 0x1, P1 ;  /* 0x00000001ff037807 */ /* 0x000fe40000800000 */
[----:B------:R-:W-:Y:S02]  /*87a0*/  SEL R7, R0, RZ, P1 ;  /* 0x000000ff00077207 */ /* 0x000fe40000800000 */
[----:B------:R-:W-:-:S03]  /*87b0*/  LOP3.LUT R6, R6, R3, RZ, 0x3c, !PT ;  /* 0x0000000306067212 */ /* 0x000fc600078e3cff */
[----:B0-----:R-:W-:Y:S01]  /*87c0*/  IMAD R9, R7, 0x8, R2 ;  /* 0x0000000807097824 */ /* 0x001fe200078e0202 */
[----:B------:R-:W-:Y:S01]  /*87d0*/  SHF.L.U32 R4, R6, 0x1f, RZ ;  /* 0x0000001f06047819 */ /* 0x000fe200000006ff */
[----:B-1----:R-:W-:Y:S06]  /*87e0*/  @!P0 BRA `(.L_x_234) ;  /* 0x0000001000a08947 */ /* 0x002fec0003800000 */
.L_x_273:
        /* <DEDUP_REMOVED lines=9> */
.L_x_274:
        /* <DEDUP_REMOVED lines=9> */
.L_x_275:
        /* <DEDUP_REMOVED lines=9> */
.L_x_276:
        /* <DEDUP_REMOVED lines=9> */
.L_x_277:
        /* <DEDUP_REMOVED lines=9> */
.L_x_278:
        /* <DEDUP_REMOVED lines=9> */
.L_x_279:
        /* <DEDUP_REMOVED lines=9> */
.L_x_280:
        /* <DEDUP_REMOVED lines=9> */
.L_x_281:
        /* <DEDUP_REMOVED lines=9> */
.L_x_282:
        /* <DEDUP_REMOVED lines=9> */
.L_x_283:
        /* <DEDUP_REMOVED lines=9> */
.L_x_284:
        /* <DEDUP_REMOVED lines=9> */
.L_x_285:
        /* <DEDUP_REMOVED lines=9> */
.L_x_286:
        /* <DEDUP_REMOVED lines=9> */
.L_x_287:
        /* <DEDUP_REMOVED lines=9> */
.L_x_288:
        /* <DEDUP_REMOVED lines=9> */
.L_x_289:
        /* <DEDUP_REMOVED lines=9> */
.L_x_290:
        /* <DEDUP_REMOVED lines=9> */
.L_x_291:
        /* <DEDUP_REMOVED lines=9> */
.L_x_292:
        /* <DEDUP_REMOVED lines=9> */
.L_x_293:
        /* <DEDUP_REMOVED lines=9> */
.L_x_294:
        /* <DEDUP_REMOVED lines=9> */
.L_x_295:
        /* <DEDUP_REMOVED lines=9> */
.L_x_296:
        /* <DEDUP_REMOVED lines=9> */
.L_x_297:
        /* <DEDUP_REMOVED lines=9> */
.L_x_298:
[----:B------:R-:W1:Y:S01]  /*9600*/  SYNCS.PHASECHK.TRANS64.TRYWAIT P0, [R8+URZ], R5 ;  /* 0x00000005080075a7 */ /* 0x000e62000800017f */
[----:B------:R-:W-:-:S05]  /*9610*/  VIADD R0, R7, 0x1 ;  /* 0x0000000107007836 */ /* 0x000fca0000000000 */
[----:B------:R-:W-:-:S04]  /*9620*/  ISETP.NE.AND P1, PT, R0, 0x1e, PT ;  /* 0x0000001e0000780c */ /* 0x000fc80003f25270 */
[----:B------:R-:W-:Y:S02]  /*9630*/  SEL R3, RZ, 0x1, P1 ;  /* 0x00000001ff037807 */ /* 0x000fe40000800000 */
[----:B------:R-:W-:Y:S02]  /*9640*/  SEL R7, R0, RZ, P1 ;  /* 0x000000ff00077207 */ /* 0x000fe40000800000 */
[----:B0-----:R-:W-:-:S03]  /*9650*/  LOP3.LUT R9, R6, R3, RZ, 0x3c, !PT ;  /* 0x0000000306097212 */ /* 0x001fc600078e3cff */
[----:B------:R-:W-:Y:S01]  /*9660*/  IMAD R11, R7, 0x8, R2 ;  /* 0x00000008070b7824 */ /* 0x000fe200078e0202 */
[----:B------:R-:W-:Y:S01]  /*9670*/  SHF.L.U32 R6, R9, 0x1f, RZ ;  /* 0x0000001f09067819 */ /* 0x000fe200000006ff */
[----:B-1----:R-:W-:Y:S06]  /*9680*/  @!P0 BRA `(.L_x_260) ;  /* 0x0000000c00008947 */ /* 0x002fec0003800000 */
.L_x_299:
[----:B------:R-:W1:Y:S01]  /*9690*/  SYNCS.PHASECHK.TRANS64.TRYWAIT P0, [R11+URZ], R6 ;  /* 0x000000060b0075a7 */ /* 0x000e62000800017f */
[----:B------:R-:W-:-:S05]  /*96a0*/  VIADD R0, R7, 0x1 ;  /* 0x0000000107007836 */ /* 0x000fca0000000000 */
[----:B------:R-:W-:-:S04]  /*96b0*/  ISETP.NE.AND P1, PT, R0, 0x1e, PT ;  /* 0x0000001e0000780c */ /* 0x000fc80003f25270 */
[----:B------:R-:W-:Y:S02]  /*96c0*/  SEL R4, RZ, 0x1, P1 ;  /* 0x00000001ff047807 */ /* 0x000fe40000800000 */
[----:B------:R-:W-:Y:S02]  /*96d0*/  SEL R3, R0, RZ, P1 ;  /* 0x000000ff00037207 */ /* 0x000fe40000800000 */
[----:B------:R-:W-:Y:S01]  /*96e0*/  LOP3.LUT R0, R9, R4, RZ, 0x3c, !PT ;  /* 0x0000000409007212 */ /* 0x000fe200078e3cff */
[----:B-1----:R-:W-:Y:S06]  /*96f0*/  @!P0 BRA `(.L_x_261) ;  /* 0x0000000800f88947 */ /* 0x002fec0003800000 */
.L_x_300:
[----:B------:R-:W-:Y:S01]  /*9700*/  IMAD R3, R3, 0x8, R2 ;  /* 0x0000000803037824 */ /* 0x000fe200078e0202 */
[----:B------:R-:W-:-:S07]  /*9710*/  SHF.L.U32 R0, R0, 0x1f, RZ ;  /* 0x0000001f00007819 */ /* 0x000fce00000006ff */
.L_x_262:
[----:B--2---:R2:W3:Y:S02]  /*9720*/  SYNCS.PHASECHK.TRANS64.TRYWAIT P0, [R3+URZ], R0 ;  /* 0x00000000030075a7 */ /* 0x0044e4000800017f */
[----:B---3--:R-:W-:Y:S05]  /*9730*/  @!P0 NANOSLEEP.SYNCS 0x989680 ;  /* 0x009896800000895d */ /* 0x008fea0003900000 */
[----:B------:R-:W3:Y:S02]  /*9740*/  @!P0 SYNCS.PHASECHK.TRANS64 P0, [R3+URZ], R0 ;  /* 0x00000000030085a7 */ /* 0x000ee4000800007f */
[----:B---3--:R-:W-:Y:S05]  /*9750*/  @!P0 BRA `(.L_x_262) ;  /* 0xfffffffc00f08947 */ /* 0x008fea000383ffff */
.L_x_231:
[----:B------:R-:W-:Y:S05]  /*9760*/  BSYNC B0 ;  /* 0x0000000000007941 */ /* 0x000fea0003800000 */
.L_x_230:
[----:B------:R-:W-:Y:S05]  /*9770*/  EXIT ;  /* 0x000000000000794d */ /* 0x000fea0003800000 */
.L_x_16:
[----:B-1----:R1:W2:Y:S02]  /*9780*/  SYNCS.PHASECHK.TRANS64.TRYWAIT P0, [R119+URZ], R0 ;  /* 0x00000000770075a7 */ /* 0x0022a4000800017f */
[----:B--2---:R-:W-:Y:S05]  /*9790*/  @!P0 NANOSLEEP.SYNCS 0x989680 ;  /* 0x009896800000895d */ /* 0x004fea0003900000 */
[----:B------:R-:W2:Y:S02]  /*97a0*/  @!P0 SYNCS.PHASECHK.TRANS64 P0, [R119+URZ], R0 ;  /* 0x00000000770085a7 */ /* 0x000ea4000800007f */
[----:B--2---:R-:W-:Y:S05]  /*97b0*/  @!P0 BRA `(.L_x_16) ;  /* 0xfffffffc00f08947 */ /* 0x004fea000383ffff */
[----:B------:R-:W-:Y:S05]  /*97c0*/  BRA `(.L_x_263) ;  /* 0xffffff8000047947 */ /* 0x000fea000383ffff */
.L_x_21:
[----:B--2---:R2:W3:Y:S02]  /*97d0*/  SYNCS.PHASECHK.TRANS64.TRYWAIT P1, [R3+URZ], R0 ;  /* 0x00000000030075a7 */ /* 0x0044e4000802017f */
[----:B---3--:R-:W-:Y:S05]  /*97e0*/  @!P1 NANOSLEEP.SYNCS 0x989680 ;  /* 0x009896800000995d */ /* 0x008fea0003900000 */
[----:B------:R-:W3:Y:S02]  /*97f0*/  @!P1 SYNCS.PHASECHK.TRANS64 P1, [R3+URZ], R0 ;  /* 0x00000000030095a7 */ /* 0x000ee4000802007f */
[----:B---3--:R-:W-:Y:S05]  /*9800*/  @!P1 BRA `(.L_x_21) ;  /* 0xfffffffc00f09947 */ /* 0x008fea000383ffff */
[----:B------:R-:W-:Y:S05]  /*9810*/  BRA `(.L_x_20) ;  /* 0xffffff8000747947 */ /* 0x000fea000383ffff */
.L_x_26:
[----:B--2---:R-:W-:-:S04]  /*9820*/  IMAD.U32 R4, RZ, RZ, UR8 ;  /* 0x00000008ff047e24 */ /* 0x004fc8000f8e00ff */
[----:B------:R2:W3:Y:S03]  /*9830*/  SYNCS.PHASECHK.TRANS64.TRYWAIT P1, [R4+URZ], R3 ;  /* 0x00000003040075a7 */ /* 0x0004e6000802017f */
[----:B---3--:R-:W-:Y:S05]  /*9840*/  @!P1 NANOSLEEP.SYNCS 0x989680 ;  /* 0x009896800000995d */ /* 0x008fea0003900000 */
[----:B------:R-:W3:Y:S02]  /*9850*/  @!P1 SYNCS.PHASECHK.TRANS64 P1, [R4+URZ], R3 ;  /* 0x00000003040095a7 */ /* 0x000ee4000802007f */
[----:B---3--:R-:W-:Y:S05]  /*9860*/  @!P1 BRA `(.L_x_26) ;  /* 0xfffffffc00ec9947 */ /* 0x008fea000383ffff */
[----:B------:R-:W-:Y:S05]  /*9870*/  BRA `(.L_x_25) ;  /* 0xffffff8400dc7947 */ /* 0x000fea000383ffff */
.L_x_32:
[----:B-1----:R1:W2:Y:S02]  /*9880*/  SYNCS.PHASECHK.TRANS64.TRYWAIT P0, [R119+URZ+0x10], R0 ;  /* 0x00001000770075a7 */ /* 0x0022a4000800017f */
[----:B--2---:R-:W-:Y:S05]  /*9890*/  @!P0 NANOSLEEP.SYNCS 0x989680 ;  /* 0x009896800000895d */ /* 0x004fea0003900000 */
[----:B------:R-:W2:Y:S02]  /*98a0*/  @!P0 SYNCS.PHASECHK.TRANS64 P0, [R119+URZ+0x10], R0 ;  /* 0x00001000770085a7 */ /* 0x000ea4000800007f */
[----:B--2---:R-:W-:Y:S05]  /*98b0*/  @!P0 BRA `(.L_x_32) ;  /* 0xfffffffc00f08947 */ /* 0x004fea000383ffff */
[----:B------:R-:W-:Y:S05]  /*98c0*/  BRA `(.L_x_264) ;  /* 0xffffff8c00ac7947 */ /* 0x000fea000383ffff */
.L_x_217:
[----:B------:R-:W-:Y:S01]  /*98d0*/  BSSY B1, `(.L_x_265) ;  /* 0x0000006000017945 */ /* 0x000fe20003800000 */
[----:B------:R-:W-:-:S07]  /*98e0*/  IMAD.MOV.U32 R15, RZ, RZ, -0x1 ;  /* 0xffffffffff0f7424 */ /* 0x000fce00078e00ff */
[----:B-----5:R-:W-:Y:S05]  /*98f0*/  WARPSYNC.COLLECTIVE R15, `(.L_x_266) ;  /* 0x000000000f0c7348 */ /* 0x020fea0003c00000 */
[----:B------:R-:W-:Y:S02]  /*9900*/  ELECT P6, UR62, PT ;  /* 0x00000000003e782f */ /* 0x000fe400038c0000 */
[----:B------:R-:W-:Y:S01]  /*9910*/  MOV R14, UR62 ;  /* 0x0000003e000e7c02 */ /* 0x000fe20008000f00 */
[----:B-----5:R-:W-:Y:S10]  /*9920*/  ENDCOLLECTIVE ;  /* 0x000000000000791b */ /* 0x020ff40003800000 */
.L_x_266:
[----:B------:R-:W-:Y:S05]  /*9930*/  BSYNC B1 ;  /* 0x0000000000017941 */ /* 0x000fea0003800000 */
.L_x_265:
[----:B------:R-:W-:Y:S05]  /*9940*/  BRA `(.L_x_267) ;  /* 0xffffffe0005c7947 */ /* 0x000fea000383ffff */
.L_x_220:
[----:B0-----:R0:W1:Y:S02]  /*9950*/  SYNCS.PHASECHK.TRANS64.TRYWAIT P1, [R10+URZ+0xf0], R5 ;  /* 0x0000f0050a0075a7 */ /* 0x001064000802017f */
[----:B-1----:R-:W-:Y:S05]  /*9960*/  @!P1 NANOSLEEP.SYNCS 0x989680 ;  /* 0x009896800000995d */ /* 0x002fea0003900000 */
[----:B------:R-:W1:Y:S02]  /*9970*/  @!P1 SYNCS.PHASECHK.TRANS64 P1, [R10+URZ+0xf0], R5 ;  /* 0x0000f0050a0095a7 */ /* 0x000e64000802007f */
[----:B-1----:R-:W-:Y:S05]  /*9980*/  @!P1 BRA `(.L_x_220) ;  /* 0xfffffffc00f09947 */ /* 0x002fea000383ffff */
[----:B------:R-:W-:Y:S05]  /*9990*/  BRA `(.L_x_268) ;  /* 0xffffffe000907947 */ /* 0x000fea000383ffff */
.L_x_229:
[----:B------:R-:W-:Y:S01]  /*99a0*/  BSSY B0, `(.L_x_269) ;  /* 0x0000006000007945 */ /* 0x000fe20003800000 */
[----:B------:R-:W-:-:S07]  /*99b0*/  IMAD.MOV.U32 R15, RZ, RZ, -0x1 ;  /* 0xffffffffff0f7424 */ /* 0x000fce00078e00ff */
[----:B-----5:R-:W-:Y:S05]  /*99c0*/  WARPSYNC.COLLECTIVE R15, `(.L_x_270) ;  /* 0x000000000f0c7348 */ /* 0x020fea0003c00000 */
[----:B------:R-:W-:Y:S02]  /*99d0*/  ELECT P6, UR62, PT ;  /* 0x00000000003e782f */ /* 0x000fe400038c0000 */
[----:B------:R-:W-:Y:S01]  /*99e0*/  MOV R14, UR62 ;  /* 0x0000003e000e7c02 */ /* 0x000fe20008000f00 */
[----:B-----5:R-:W-:Y:S10]  /*99f0*/  ENDCOLLECTIVE ;  /* 0x000000000000791b */ /* 0x020ff40003800000 */
.L_x_270:
[----:B------:R-:W-:Y:S05]  /*9a00*/  BSYNC B0 ;  /* 0x0000000000007941 */ /* 0x000fea0003800000 */
.L_x_269:
[----:B------:R-:W-:Y:S05]  /*9a10*/  BRA `(.L_x_271) ;  /* 0xffffffe800fc7947 */ /* 0x000fea000383ffff */
.L_x_233:
[----:B0-----:R0:W1:Y:S02]  /*9a20*/  SYNCS.PHASECHK.TRANS64.TRYWAIT P0, [R9+URZ], R4 ;  /* 0x00000004090075a7 */ /* 0x001064000800017f */
[----:B-1----:R-:W-:Y:S05]  /*9a30*/  @!P0 NANOSLEEP.SYNCS 0x989680 ;  /* 0x009896800000895d */ /* 0x002fea0003900000 */
[----:B------:R-:W1:Y:S02]  /*9a40*/  @!P0 SYNCS.PHASECHK.TRANS64 P0, [R9+URZ], R4 ;  /* 0x00000004090085a7 */ /* 0x000e64000800007f */
[----:B-1----:R-:W-:Y:S05]  /*9a50*/  @!P0 BRA `(.L_x_233) ;  /* 0xfffffffc00f08947 */ /* 0x002fea000383ffff */
[----:B------:R-:W-:Y:S05]  /*9a60*/  BRA `(.L_x_272) ;  /* 0xffffffec003c7947 */ /* 0x000fea000383ffff */
.L_x_234:
[----:B0-----:R0:W1:Y:S02]  /*9a70*/  SYNCS.PHASECHK.TRANS64.TRYWAIT P0, [R8+URZ], R5 ;  /* 0x00000005080075a7 */ /* 0x001064000800017f */
[----:B-1----:R-:W-:Y:S05]  /*9a80*/  @!P0 NANOSLEEP.SYNCS 0x989680 ;  /* 0x009896800000895d */ /* 0x002fea0003900000 */
[----:B------:R-:W1:Y:S02]  /*9a90*/  @!P0 SYNCS.PHASECHK.TRANS64 P0, [R8+URZ], R5 ;  /* 0x00000005080085a7 */ /* 0x000e64000800007f */
[----:B-1----:R-:W-:Y:S05]  /*9aa0*/  @!P0 BRA `(.L_x_234) ;  /* 0xfffffffc00f08947 */ /* 0x002fea000383ffff */
[----:B------:R-:W-:Y:S05]  /*9ab0*/  BRA `(.L_x_273) ;  /* 0xffffffec004c7947 */ /* 0x000fea000383ffff */
.L_x_235:
[----:B0-----:R0:W1:Y:S02]  /*9ac0*/  SYNCS.PHASECHK.TRANS64.TRYWAIT P0, [R9+URZ], R4 ;  /* 0x00000004090075a7 */ /* 0x001064000800017f */
[----:B-1----:R-:W-:Y:S05]  /*9ad0*/  @!P0 NANOSLEEP.SYNCS 0x989680 ;  /* 0x009896800000895d */ /* 0x002fea0003900000 */
[----:B------:R-:W1:Y:S02]  /*9ae0*/  @!P0 SYNCS.PHASECHK.TRANS64 P0, [R9+URZ], R4 ;  /* 0x00000004090085a7 */ /* 0x000e64000800007f */
[----:B-1----:R-:W-:Y:S05]  /*9af0*/  @!P0 BRA `(.L_x_235) ;  /* 0xfffffffc00f08947 */ /* 0x002fea000383ffff */
[----:B------:R-:W-:Y:S05]  /*9b00*/  BRA `(.L_x_274) ;  /* 0xffffffec005c7947 */ /* 0x000fea000383ffff */
.L_x_236:
[----:B0-----:R0:W1:Y:S02]  /*9b10*/  SYNCS.PHASECHK.TRANS64.TRYWAIT P0, [R8+URZ], R5 ;  /* 0x00000005080075a7 */ /* 0x001064000800017f */
[----:B-1----:R-:W-:Y:S05]  /*9b20*/  @!P0 NANOSLEEP.SYNCS 0x989680 ;  /* 0x009896800000895d */ /* 0x002fea0003900000 */
[----:B------:R-:W1:Y:S02]  /*9b30*/  @!P0 SYNCS.PHASECHK.TRANS64 P0, [R8+URZ], R5 ;  /* 0x00000005080085a7 */ /* 0x000e64000800007f */
[----:B-1----:R-:W-:Y:S05]  /*9b40*/  @!P0 BRA `(.L_x_236) ;  /* 0xfffffffc00f08947 */ /* 0x002fea000383ffff */
[----:B------:R-:W-:Y:S05]  /*9b50*/  BRA `(.L_x_275) ;  /* 0xffffffec006c7947 */ /* 0x000fea000383ffff */
.L_x_237:
[----:B0-----:R0:W1:Y:S02]  /*9b60*/  SYNCS.PHASECHK.TRANS64.TRYWAIT P0, [R9+URZ], R4 ;  /* 0x00000004090075a7 */ /* 0x001064000800017f */
[----:B-1----:R-:W-:Y:S05]  /*9b70*/  @!P0 NANOSLEEP.SYNCS 0x989680 ;  /* 0x009896800000895d */ /* 0x002fea0003900000 */
[----:B------:R-:W1:Y:S02]  /*9b80*/  @!P0 SYNCS.PHASECHK.TRANS64 P0, [R9+URZ], R4 ;  /* 0x00000004090085a7 */ /* 0x000e64000800007f */
[----:B-1----:R-:W-:Y:S05]  /*9b90*/  @!P0 BRA `(.L_x_237) ;  /* 0xfffffffc00f08947 */ /* 0x002fea000383ffff */
[----:B------:R-:W-:Y:S05]  /*9ba0*/  BRA `(.L_x_276) ;  /* 0xffffffec007c7947 */ /* 0x000fea000383ffff */
.L_x_238:
[----:B0-----:R0:W1:Y:S02]  /*9bb0*/  SYNCS.PHASECHK.TRANS64.TRYWAIT P0, [R8+URZ], R5 ;  /* 0x00000005080075a7 */ /* 0x001064000800017f */
[----:B-1----:R-:W-:Y:S05]  /*9bc0*/  @!P0 NANOSLEEP.SYNCS 0x989680 ;  /* 0x009896800000895d */ /* 0x002fea0003900000 */
[----:B------:R-:W1:Y:S02]  /*9bd0*/  @!P0 SYNCS.PHASECHK.TRANS64 P0, [R8+URZ], R5 ;  /* 0x00000005080085a7 */ /* 0x000e64000800007f */
[----:B-1----:R-:W-:Y:S05]  /*9be0*/  @!P0 BRA `(.L_x_238) ;  /* 0xfffffffc00f08947 */ /* 0x002fea000383ffff */
[----:B------:R-:W-:Y:S05]  /*9bf0*/  BRA `(.L_x_277) ;  /* 0xffffffec008c7947 */ /* 0x000fea000383ffff */
.L_x_239:
[----:B0-----:R0:W1:Y:S02]  /*9c00*/  SYNCS.PHASECHK.TRANS64.TRYWAIT P0, [R9+URZ], R4 ;  /* 0x00000004090075a7 */ /* 0x001064000800017f */
[----:B-1----:R-:W-:Y:S05]  /*9c10*/  @!P0 NANOSLEEP.SYNCS 0x989680 ;  /* 0x009896800000895d */ /* 0x002fea0003900000 */
[----:B------:R-:W1:Y:S02]  /*9c20*/  @!P0 SYNCS.PHASECHK.TRANS64 P0, [R9+URZ], R4 ;  /* 0x00000004090085a7 */ /* 0x000e64000800007f */
[----:B-1----:R-:W-:Y:S05]  /*9c30*/  @!P0 BRA `(.L_x_239) ;  /* 0xfffffffc00f08947 */ /* 0x002fea000383ffff */
[----:B------:R-:W-:Y:S05]  /*9c40*/  BRA `(.L_x_278) ;  /* 0xffffffec009c7947 */ /* 0x000fea000383ffff */
.L_x_240:
[----:B0-----:R0:W1:Y:S02]  /*9c50*/  SYNCS.PHASECHK.TRANS64.TRYWAIT P0, [R8+URZ], R5 ;  /* 0x00000005080075a7 */ /* 0x001064000800017f */
[----:B-1----:R-:W-:Y:S05]  /*9c60*/  @!P0 NANOSLEEP.SYNCS 0x989680 ;  /* 0x009896800000895d */ /* 0x002fea0003900000 */
[----:B------:R-:W1:Y:S02]  /*9c70*/  @!P0 SYNCS.PHASECHK.TRANS64 P0, [R8+URZ], R5 ;  /* 0x00000005080085a7 */ /* 0x000e64000800007f */
[----:B-1----:R-:W-:Y:S05]  /*9c80*/  @!P0 BRA `(.L_x_240) ;  /* 0xfffffffc00f08947 */ /* 0x002fea000383ffff */
[----:B------:R-:W-:Y:S05]  /*9c90*/  BRA `(.L_x_279) ;  /* 0xffffffec00ac7947 */ /* 0x000fea000383ffff */
.L_x_241:
[----:B0-----:R0:W1:Y:S02]  /*9ca0*/  SYNCS.PHASECHK.TRANS64.TRYWAIT P0, [R9+URZ], R4 ;  /* 0x00000004090075a7 */ /* 0x001064000800017f */
[----:B-1----:R-:W-:Y:S05]  /*9cb0*/  @!P0 NANOSLEEP.SYNCS 0x989680 ;  /* 0x009896800000895d */ /* 0x002fea0003900000 */
[----:B------:R-:W1:Y:S02]  /*9cc0*/  @!P0 SYNCS.PHASECHK.TRANS64 P0, [R9+URZ], R4 ;  /* 0x00000004090085a7 */ /* 0x000e64000800007f */
[----:B-1----:R-:W-:Y:S05]  /*9cd0*/  @!P0 BRA `(.L_x_241) ;  /* 0xfffffffc00f08947 */ /* 0x002fea000383ffff */
[----:B------:R-:W-:Y:S05]  /*9ce0*/  BRA `(.L_x_280) ;  /* 0xffffffec00bc7947 */ /* 0x000fea000383ffff */
.L_x_242:
[----:B0-----:R0:W1:Y:S02]  /*9cf0*/  SYNCS.PHASECHK.TRANS64.TRYWAIT P0, [R8+URZ], R5 ;  /* 0x00000005080075a7 */ /* 0x001064000800017f */
[----:B-1----:R-:W-:Y:S05]  /*9d00*/  @!P0 NANOSLEEP.SYNCS 0x989680 ;  /* 0x009896800000895d */ /* 0x002fea0003900000 */
[----:B------:R-:W1:Y:S02]  /*9d10*/  @!P0 SYNCS.PHASECHK.TRANS64 P0, [R8+URZ], R5 ;  /* 0x00000005080085a7 */ /* 0x000e64000800007f */
[----:B-1----:R-:W-:Y:S05]  /*9d20*/  @!P0 BRA `(.L_x_242) ;  /* 0xfffffffc00f08947 */ /* 0x002fea000383ffff */
[----:B------:R-:W-:Y:S05]  /*9d30*/  BRA `(.L_x_281) ;  /* 0xffffffec00cc7947 */ /* 0x000fea000383ffff */
.L_x_243:
[----:B0-----:R0:W1:Y:S02]  /*9d40*/  SYNCS.PHASECHK.TRANS64.TRYWAIT P0, [R9+URZ], R4 ;  /* 0x00000004090075a7 */ /* 0x001064000800017f */
[----:B-1----:R-:W-:Y:S05]  /*9d50*/  @!P0 NANOSLEEP.SYNCS 0x989680 ;  /* 0x009896800000895d */ /* 0x002fea0003900000 */
[----:B------:R-:W1:Y:S02]  /*9d60*/  @!P0 SYNCS.PHASECHK.TRANS64 P0, [R9+URZ], R4 ;  /* 0x00000004090085a7 */ /* 0x000e64000800007f */
[----:B-1----:R-:W-:Y:S05]  /*9d70*/  @!P0 BRA `(.L_x_243) ;  /* 0xfffffffc00f08947 */ /* 0x002fea000383ffff */
[----:B------:R-:W-:Y:S05]  /*9d80*/  BRA `(.L_x_282) ;  /* 0xffffffec00dc7947 */ /* 0x000fea000383ffff */
.L_x_244:
[----:B0-----:R0:W1:Y:S02]  /*9d90*/  SYNCS.PHASECHK.TRANS64.TRYWAIT P0, [R8+URZ], R5 ;  /* 0x00000005080075a7 */ /* 0x001064000800017f */
[----:B-1----:R-:W-:Y:S05]  /*9da0*/  @!P0 NANOSLEEP.SYNCS 0x989680 ;  /* 0x009896800000895d */ /* 0x002fea0003900000 */
[----:B------:R-:W1:Y:S02]  /*9db0*/  @!P0 SYNCS.PHASECHK.TRANS64 P0, [R8+URZ], R5 ;  /* 0x00000005080085a7 */ /* 0x000e64000800007f */
[----:B-1----:R-:W-:Y:S05]  /*9dc0*/  @!P0 BRA `(.L_x_244) ;  /* 0xfffffffc00f08947 */ /* 0x002fea000383ffff */
[----:B------:R-:W-:Y:S05]  /*9dd0*/  BRA `(.L_x_283) ;  /* 0xffffffec00ec7947 */ /* 0x000fea000383ffff */
.L_x_245:
[----:B0-----:R0:W1:Y:S02]  /*9de0*/  SYNCS.PHASECHK.TRANS64.TRYWAIT P0, [R9+URZ], R4 ;  /* 0x00000004090075a7 */ /* 0x001064000800017f */
[----:B-1----:R-:W-:Y:S05]  /*9df0*/  @!P0 NANOSLEEP.SYNCS 0x989680 ;  /* 0x009896800000895d */ /* 0x002fea0003900000 */
[----:B------:R-:W1:Y:S02]  /*9e00*/  @!P0 SYNCS.PHASECHK.TRANS64 P0, [R9+URZ], R4 ;  /* 0x00000004090085a7 */ /* 0x000e64000800007f */
[----:B-1----:R-:W-:Y:S05]  /*9e10*/  @!P0 BRA `(.L_x_245) ;  /* 0xfffffffc00f08947 */ /* 0x002fea000383ffff */
[----:B------:R-:W-:Y:S05]  /*9e20*/  BRA `(.L_x_284) ;  /* 0xffffffec00fc7947 */ /* 0x000fea000383ffff */
.L_x_246:
[----:B0-----:R0:W1:Y:S02]  /*9e30*/  SYNCS.PHASECHK.TRANS64.TRYWAIT P0, [R8+URZ], R5 ;  /* 0x00000005080075a7 */ /* 0x001064000800017f */
[----:B-1----:R-:W-:Y:S05]  /*9e40*/  @!P0 NANOSLEEP.SYNCS 0x989680 ;  /* 0x009896800000895d */ /* 0x002fea0003900000 */
[----:B------:R-:W1:Y:S02]  /*9e50*/  @!P0 SYNCS.PHASECHK.TRANS64 P0, [R8+URZ], R5 ;  /* 0x00000005080085a7 */ /* 0x000e64000800007f */
[----:B-1----:R-:W-:Y:S05]  /*9e60*/  @!P0 BRA `(.L_x_246) ;  /* 0xfffffffc00f08947 */ /* 0x002fea000383ffff */
[----:B------:R-:W-:Y:S05]  /*9e70*/  BRA `(.L_x_285) ;  /* 0xfffffff0000c7947 */ /* 0x000fea000383ffff */
.L_x_247:
[----:B0-----:R0:W1:Y:S02]  /*9e80*/  SYNCS.PHASECHK.TRANS64.TRYWAIT P0, [R9+URZ], R4 ;  /* 0x00000004090075a7 */ /* 0x001064000800017f */
[----:B-1----:R-:W-:Y:S05]  /*9e90*/  @!P0 NANOSLEEP.SYNCS 0x989680 ;  /* 0x009896800000895d */ /* 0x002fea0003900000 */
[----:B------:R-:W1:Y:S02]  /*9ea0*/  @!P0 SYNCS.PHASECHK.TRANS64 P0, [R9+URZ], R4 ;  /* 0x00000004090085a7 */ /* 0x000e64000800007f */
[----:B-1----:R-:W-:Y:S05]  /*9eb0*/  @!P0 BRA `(.L_x_247) ;  /* 0xfffffffc00f08947 */ /* 0x002fea000383ffff */
[----:B------:R-:W-:Y:S05]  /*9ec0*/  BRA `(.L_x_286) ;  /* 0xfffffff0001c7947 */ /* 0x000fea000383ffff */
.L_x_248:
[----:B0-----:R0:W1:Y:S02]  /*9ed0*/  SYNCS.PHASECHK.TRANS64.TRYWAIT P0, [R8+URZ], R5 ;  /* 0x00000005080075a7 */ /* 0x001064000800017f */
[----:B-1----:R-:W-:Y:S05]  /*9ee0*/  @!P0 NANOSLEEP.SYNCS 0x989680 ;  /* 0x009896800000895d */ /* 0x002fea0003900000 */
[----:B------:R-:W1:Y:S02]  /*9ef0*/  @!P0 SYNCS.PHASECHK.TRANS64 P0, [R8+URZ], R5 ;  /* 0x00000005080085a7 */ /* 0x000e64000800007f */
[----:B-1----:R-:W-:Y:S05]  /*9f00*/  @!P0 BRA `(.L_x_248) ;  /* 0xfffffffc00f08947 */ /* 0x002fea000383ffff */
[----:B------:R-:W-:Y:S05]  /*9f10*/  BRA `(.L_x_287) ;  /* 0xfffffff0002c7947 */ /* 0x000fea000383ffff */
.L_x_249:
[----:B0-----:R0:W1:Y:S02]  /*9f20*/  SYNCS.PHASECHK.TRANS64.TRYWAIT P0, [R9+URZ], R4 ;  /* 0x00000004090075a7 */ /* 0x001064000800017f */
[----:B-1----:R-:W-:Y:S05]  /*9f30*/  @!P0 NANOSLEEP.SYNCS 0x989680 ;  /* 0x009896800000895d */ /* 0x002fea0003900000 */
[----:B------:R-:W1:Y:S02]  /*9f40*/  @!P0 SYNCS.PHASECHK.TRANS64 P0, [R9+URZ], R4 ;  /* 0x00000004090085a7 */ /* 0x000e64000800007f */
[----:B-1----:R-:W-:Y:S05]  /*9f50*/  @!P0 BRA `(.L_x_249) ;  /* 0xfffffffc00f08947 */ /* 0x002fea000383ffff */
[----:B------:R-:W-:Y:S05]  /*9f60*/  BRA `(.L_x_288) ;  /* 0xfffffff0003c7947 */ /* 0x000fea000383ffff */
.L_x_250:
[----:B0-----:R0:W1:Y:S02]  /*9f70*/  SYNCS.PHASECHK.TRANS64.TRYWAIT P0, [R8+URZ], R5 ;  /* 0x00000005080075a7 */ /* 0x001064000800017f */
[----:B-1----:R-:W-:Y:S05]  /*9f80*/  @!P0 NANOSLEEP.SYNCS 0x989680 ;  /* 0x009896800000895d */ /* 0x002fea0003900000 */
[----:B------:R-:W1:Y:S02]  /*9f90*/  @!P0 SYNCS.PHASECHK.TRANS64 P0, [R8+URZ], R5 ;  /* 0x00000005080085a7 */ /* 0x000e64000800007f */
[----:B-1----:R-:W-:Y:S05]  /*9fa0*/  @!P0 BRA `(.L_x_250) ;  /* 0xfffffffc00f08947 */ /* 0x002fea000383ffff */
[----:B------:R-:W-:Y:S05]  /*9fb0*/  BRA `(.L_x_289) ;  /* 0xfffffff0004c7947 */ /* 0x000fea000383ffff */
.L_x_251:
[----:B0-----:R0:W1:Y:S02]  /*9fc0*/  SYNCS.PHASECHK.TRANS64.TRYWAIT P0, [R9+URZ], R4 ;  /* 0x00000004090075a7 */ /* 0x001064000800017f */
[----:B-1----:R-:W-:Y:S05]  /*9fd0*/  @!P0 NANOSLEEP.SYNCS 0x989680 ;  /* 0x009896800000895d */ /* 0x002fea0003900000 */
[----:B------:R-:W1:Y:S02]  /*9fe0*/  @!P0 SYNCS.PHASECHK.TRANS64 P0, [R9+URZ], R4 ;  /* 0x00000004090085a7 */ /* 0x000e64000800007f */
[----:B-1----:R-:W-:Y:S05]  /*9ff0*/  @!P0 BRA `(.L_x_251) ;  /* 0xfffffffc00f08947 */ /* 0x002fea000383ffff */
[----:B------:R-:W-:Y:S05]  /*a000*/  BRA `(.L_x_290) ;  /* 0xfffffff0005c7947 */ /* 0x000fea000383ffff */
.L_x_252:
[----:B0-----:R0:W1:Y:S02]  /*a010*/  SYNCS.PHASECHK.TRANS64.TRYWAIT P0, [R8+URZ], R5 ;  /* 0x00000005080075a7 */ /* 0x001064000800017f */
[----:B-1----:R-:W-:Y:S05]  /*a020*/  @!P0 NANOSLEEP.SYNCS 0x989680 ;  /* 0x009896800000895d */ /* 0x002fea0003900000 */
[----:B------:R-:W1:Y:S02]  /*a030*/  @!P0 SYNCS.PHASECHK.TRANS64 P0, [R8+URZ], R5 ;  /* 0x00000005080085a7 */ /* 0x000e64000800007f */
[----:B-1----:R-:W-:Y:S05]  /*a040*/  @!P0 BRA `(.L_x_252) ;  /* 0xfffffffc00f08947 */ /* 0x002fea000383ffff */
[----:B------:R-:W-:Y:S05]  /*a050*/  BRA `(.L_x_291) ;  /* 0xfffffff0006c7947 */ /* 0x000fea000383ffff */
.L_x_253:
[----:B0-----:R0:W1:Y:S02]  /*a060*/  SYNCS.PHASECHK.TRANS64.TRYWAIT P0, [R9+URZ], R4 ;  /* 0x00000004090075a7 */ /* 0x001064000800017f */
[----:B-1----:R-:W-:Y:S05]  /*a070*/  @!P0 NANOSLEEP.SYNCS 0x989680 ;  /* 0x009896800000895d */ /* 0x002fea0003900000 */
[----:B------:R-:W1:Y:S02]  /*a080*/  @!P0 SYNCS.PHASECHK.TRANS64 P0, [R9+URZ], R4 ;  /* 0x00000004090085a7 */ /* 0x000e64000800007f */
[----:B-1----:R-:W-:Y:S05]  /*a090*/  @!P0 BRA `(.L_x_253) ;  /* 0xfffffffc00f08947 */ /* 0x002fea000383ffff */
[----:B------:R-:W-:Y:S05]  /*a0a0*/  BRA `(.L_x_292) ;  /* 0xfffffff0007c7947 */ /* 0x000fea000383ffff */
.L_x_254:
[----:B0-----:R0:W1:Y:S02]  /*a0b0*/  SYNCS.PHASECHK.TRANS64.TRYWAIT P0, [R8+URZ], R5 ;  /* 0x00000005080075a7 */ /* 0x001064000800017f */
[----:B-1----:R-:W-:Y:S05]  /*a0c0*/  @!P0 NANOSLEEP.SYNCS 0x989680 ;  /* 0x009896800000895d */ /* 0x002fea0003900000 */
[----:B------:R-:W1:Y:S02]  /*a0d0*/  @!P0 SYNCS.PHASECHK.TRANS64 P0, [R8+URZ], R5 ;  /* 0x00000005080085a7 */ /* 0x000e64000800007f */
[----:B-1----:R-:W-:Y:S05]  /*a0e0*/  @!P0 BRA `(.L_x_254) ;  /* 0xfffffffc00f08947 */ /* 0x002fea000383ffff */
[----:B------:R-:W-:Y:S05]  /*a0f0*/  BRA `(.L_x_293) ;  /* 0xfffffff0008c7947 */ /* 0x000fea000383ffff */
.L_x_255:
[----:B0-----:R0:W1:Y:S02]  /*a100*/  SYNCS.PHASECHK.TRANS64.TRYWAIT P0, [R9+URZ], R4 ;  /* 0x00000004090075a7 */ /* 0x001064000800017f */
[----:B-1----:R-:W-:Y:S05]  /*a110*/  @!P0 NANOSLEEP.SYNCS 0x989680 ;  /* 0x009896800000895d */ /* 0x002fea0003900000 */
[----:B------:R-:W1:Y:S02]  /*a120*/  @!P0 SYNCS.PHASECHK.TRANS64 P0, [R9+URZ], R4 ;  /* 0x00000004090085a7 */ /* 0x000e64000800007f */
[----:B-1----:R-:W-:Y:S05]  /*a130*/  @!P0 BRA `(.L_x_255) ;  /* 0xfffffffc00f08947 */ /* 0x002fea000383ffff */
[----:B------:R-:W-:Y:S05]  /*a140*/  BRA `(.L_x_294) ;  /* 0xfffffff0009c7947 */ /* 0x000fea000383ffff */
.L_x_256:
[----:B0-----:R0:W1:Y:S02]  /*a150*/  SYNCS.PHASECHK.TRANS64.TRYWAIT P0, [R8+URZ], R5 ;  /* 0x00000005080075a7 */ /* 0x001064000800017f */
[----:B-1----:R-:W-:Y:S05]  /*a160*/  @!P0 NANOSLEEP.SYNCS 0x989680 ;  /* 0x009896800000895d */ /* 0x002fea0003900000 */
[----:B------:R-:W1:Y:S02]  /*a170*/  @!P0 SYNCS.PHASECHK.TRANS64 P0, [R8+URZ], R5 ;  /* 0x00000005080085a7 */ /* 0x000e64000800007f */
[----:B-1----:R-:W-:Y:S05]  /*a180*/  @!P0 BRA `(.L_x_256) ;  /* 0xfffffffc00f08947 */ /* 0x002fea000383ffff */
[----:B------:R-:W-:Y:S05]  /*a190*/  BRA `(.L_x_295) ;  /* 0xfffffff000ac7947 */ /* 0x000fea000383ffff */
.L_x_257:
[----:B0-----:R0:W1:Y:S02]  /*a1a0*/  SYNCS.PHASECHK.TRANS64.TRYWAIT P0, [R9+URZ], R4 ;  /* 0x00000004090075a7 */ /* 0x001064000800017f */
[----:B-1----:R-:W-:Y:S05]  /*a1b0*/  @!P0 NANOSLEEP.SYNCS 0x989680 ;  /* 0x009896800000895d */ /* 0x002fea0003900000 */
[----:B------:R-:W1:Y:S02]  /*a1c0*/  @!P0 SYNCS.PHASECHK.TRANS64 P0, [R9+URZ], R4 ;  /* 0x00000004090085a7 */ /* 0x000e64000800007f */
[----:B-1----:R-:W-:Y:S05]  /*a1d0*/  @!P0 BRA `(.L_x_257) ;  /* 0xfffffffc00f08947 */ /* 0x002fea000383ffff */
[----:B------:R-:W-:Y:S05]  /*a1e0*/  BRA `(.L_x_296) ;  /* 0xfffffff000bc7947 */ /* 0x000fea000383ffff */
.L_x_258:
[----:B0-----:R0:W1:Y:S02]  /*a1f0*/  SYNCS.PHASECHK.TRANS64.TRYWAIT P0, [R8+URZ], R5 ;  /* 0x00000005080075a7 */ /* 0x001064000800017f */
[----:B-1----:R-:W-:Y:S05]  /*a200*/  @!P0 NANOSLEEP.SYNCS 0x989680 ;  /* 0x009896800000895d */ /* 0x002fea0003900000 */
[----:B------:R-:W1:Y:S02]  /*a210*/  @!P0 SYNCS.PHASECHK.TRANS64 P0, [R8+URZ], R5 ;  /* 0x00000005080085a7 */ /* 0x000e64000800007f */
[----:B-1----:R-:W-:Y:S05]  /*a220*/  @!P0 BRA `(.L_x_258) ;  /* 0xfffffffc00f08947 */ /* 0x002fea000383ffff */
[----:B------:R-:W-:Y:S05]  /*a230*/  BRA `(.L_x_297) ;  /* 0xfffffff000cc7947 */ /* 0x000fea000383ffff */
.L_x_259:
[----:B0-----:R0:W1:Y:S02]  /*a240*/  SYNCS.PHASECHK.TRANS64.TRYWAIT P0, [R9+URZ], R4 ;  /* 0x00000004090075a7 */ /* 0x001064000800017f */
[----:B-1----:R-:W-:Y:S05]  /*a250*/  @!P0 NANOSLEEP.SYNCS 0x989680 ;  /* 0x009896800000895d */ /* 0x002fea0003900000 */
[----:B------:R-:W1:Y:S02]  /*a260*/  @!P0 SYNCS.PHASECHK.TRANS64 P0, [R9+URZ], R4 ;  /* 0x00000004090085a7 */ /* 0x000e64000800007f */
[----:B-1----:R-:W-:Y:S05]  /*a270*/  @!P0 BRA `(.L_x_259) ;  /* 0xfffffffc00f08947 */ /* 0x002fea000383ffff */
[----:B------:R-:W-:Y:S05]  /*a280*/  BRA `(.L_x_298) ;  /* 0xfffffff000dc7947 */ /* 0x000fea000383ffff */
.L_x_260:
[----:B0-----:R0:W1:Y:S02]  /*a290*/  SYNCS.PHASECHK.TRANS64.TRYWAIT P0, [R8+URZ], R5 ;  /* 0x00000005080075a7 */ /* 0x001064000800017f */
[----:B-1----:R-:W-:Y:S05]  /*a2a0*/  @!P0 NANOSLEEP.SYNCS 0x989680 ;  /* 0x009896800000895d */ /* 0x002fea0003900000 */
[----:B------:R-:W1:Y:S02]  /*a2b0*/  @!P0 SYNCS.PHASECHK.TRANS64 P0, [R8+URZ], R5 ;  /* 0x00000005080085a7 */ /* 0x000e64000800007f */
[----:B-1----:R-:W-:Y:S05]  /*a2c0*/  @!P0 BRA `(.L_x_260) ;  /* 0xfffffffc00f08947 */ /* 0x002fea000383ffff */
[----:B------:R-:W-:Y:S05]  /*a2d0*/  BRA `(.L_x_299) ;  /* 0xfffffff000ec7947 */ /* 0x000fea000383ffff */
.L_x_261:
[----:B-1----:R1:W2:Y:S02]  /*a2e0*/  SYNCS.PHASECHK.TRANS64.TRYWAIT P0, [R11+URZ], R6 ;  /* 0x000000060b0075a7 */ /* 0x0022a4000800017f */
[----:B--2---:R-:W-:Y:S05]  /*a2f0*/  @!P0 NANOSLEEP.SYNCS 0x989680 ;  /* 0x009896800000895d */ /* 0x004fea0003900000 */
[----:B------:R-:W2:Y:S02]  /*a300*/  @!P0 SYNCS.PHASECHK.TRANS64 P0, [R11+URZ], R6 ;  /* 0x000000060b0085a7 */ /* 0x000ea4000800007f */
[----:B--2---:R-:W-:Y:S05]  /*a310*/  @!P0 BRA `(.L_x_261) ;  /* 0xfffffffc00f08947 */ /* 0x004fea000383ffff */
[----:B------:R-:W-:Y:S05]  /*a320*/  BRA `(.L_x_300) ;  /* 0xfffffff000f47947 */ /* 0x000fea000383ffff */
.L_x_301:
[----:B------:R-:W-:-:S00]  /*a330*/  BRA `(.L_x_301) ;  /* 0xfffffffc00fc7947 */ /* 0x000fc0000383ffff */
[----:B------:R-:W-:-:S00]  /*a340*/  NOP ;  /* 0x0000000000007918 */ /* 0x000fc00000000000 */
        /* <DEDUP_REMOVED lines=11> */
.L_x_302:


//--------------------- .nv.global.init           --------------------------
	.section	.nv.global.init,"aw",@progbits
.nv.global.init:
	.type		$str$22,@object
	.size		$str$22,($str$23 - $str$22)
$str$22:
        /*0000*/ 	.byte	0x6b, 0x5f, 0x74, 0x69, 0x6c, 0x65, 0x5f, 0x63, 0x6f, 0x75, 0x6e, 0x74, 0x20, 0x3e, 0x3d, 0x20
        /*0010*/ 	.byte	0x31, 0x00
	.type		$str$23,@object
	.size		$str$23,(__unnamed_1 - $str$23)
$str$23:
        /*0012*/ 	.byte	0x2f, 0x74, 0x6d, 0x70, 0x2f, 0x63, 0x75, 0x74, 0x6c, 0x61, 0x73, 0x73, 0x5f, 0x73, 0x77, 0x65
        /*0022*/ 	.byte	0x65, 0x70, 0x5f, 0x73, 0x72, 0x63, 0x2f, 0x69, 0x6e, 0x63, 0x6c, 0x75, 0x64, 0x65, 0x2f, 0x63
        /*0032*/ 	.byte	0x75, 0x74, 0x6c, 0x61, 0x73, 0x73, 0x2f, 0x67, 0x65, 0x6d, 0x6d, 0x2f, 0x63, 0x6f, 0x6c, 0x6c
        /*0042*/ 	.byte	0x65, 0x63, 0x74, 0x69, 0x76, 0x65, 0x2f, 0x73, 0x6d, 0x39, 0x30, 0x5f, 0x6d, 0x6d, 0x61, 0x5f
        /*0052*/ 	.byte	0x74, 0x6d, 0x61, 0x5f, 0x67, 0x6d, 0x6d, 0x61, 0x5f, 0x73, 0x73, 0x5f, 0x77, 0x61, 0x72, 0x70
        /*0062*/ 	.byte	0x73, 0x70, 0x65, 0x63, 0x69, 0x61, 0x6c, 0x69, 0x7a, 0x65, 0x64, 0x2e, 0x68, 0x70, 0x70, 0x00
	.type		__unnamed_1,@object
	.size		__unnamed_1,(.L_0 - __unnamed_1)
__unnamed_1:
        /*0072*/ 	.byte	0x76, 0x6f, 0x69, 0x64, 0x20, 0x63, 0x75, 0x74, 0x6c, 0x61, 0x73, 0x73, 0x3a, 0x3a, 0x67, 0x65
        /* <DEDUP_REMOVED lines=171> */
        /*0b32*/ 	.byte	0x3a, 0x69, 0x64, 0x65, 0x6e, 0x74, 0x69, 0x74, 0x79, 0x5d, 0x00
.L_0:


//--------------------- .nv.shared._ZN7cutlass13device_kernelINS_4gemm6kernel13GemmUniversalIN4cute5tupleIJiiiiEEENS1_10collective13CollectiveMmaINS1_34MainloopSm90TmaGmmaWarpSpecializedILi30ENS5_IJNS4_1CILi1EEESB_SB_EEENS1_32KernelTmaWarpSpecializedPingpongEEENS5_IJNSA_ILi64EEENSA_ILi176EEENSA_ILi32EEEEEEaNS5_IJlSB_lEEEaSJ_NS4_8TiledMMAINS4_8MMA_AtomIJNS4_4SM904GMMA26MMA_64x16x32_S32S8S8_SS_TNEEEENS4_6LayoutISC_NS5_IJNSA_ILi0EEESR_SR_EEEEENS5_IJNS4_10UnderscoreESU_SU_EEEEENS4_13SM90_TMA_LOADENS4_14ComposedLayoutINS4_7SwizzleILi1ELi4ELi3EEENS4_18smem_ptr_flag_bitsILi8EEENSQ_INS5_IJNSA_ILi8EEESH_EEENS5_IJSH_SB_EEEEEEEvNS4_8identityESX_S17_vS18_EENS_8epilogue10collective6detail29Sm90TmaWarpSpecializedAdapterINS1B_15DefaultEpilogueIaSJ_SJ_NS1A_6thread17LinearCombinationIaLi1EiiLNS1F_9ScaleType4KindE0ELNS_15FloatRoundStyleE2EaEENS1_15EpilogueDefaultEEEEEvvEEEEvNT_6ParamsE --------------------------
	.section	.nv.shared._ZN7cutlass13device_kernelINS_4gemm6kernel13GemmUniversalIN4cute5tupleIJiiiiEEENS1_10collective13CollectiveMmaINS1_34MainloopSm90TmaGmmaWarpSpecializedILi30ENS5_IJNS4_1CILi1EEESB_SB_EEENS1_32KernelTmaWarpSpecializedPingpongEEENS5_IJNSA_ILi64EEENSA_ILi176EEENSA_ILi32EEEEEEaNS5_IJlSB_lEEEaSJ_NS4_8TiledMMAINS4_8MMA_AtomIJNS4_4SM904GMMA26MMA_64x16x32_S32S8S8_SS_TNEEEENS4_6LayoutISC_NS5_IJNSA_ILi0EEESR_SR_EEEEENS5_IJNS4_10UnderscoreESU_SU_EEEEENS4_13SM90_TMA_LOADENS4_14ComposedLayoutINS4_7SwizzleILi1ELi4ELi3EEENS4_18smem_ptr_flag_bitsILi8EEENSQ_INS5_IJNSA_ILi8EEESH_EEENS5_IJSH_SB_EEEEEEEvNS4_8identityESX_S17_vS18_EENS_8epilogue10collective6detail29Sm90TmaWarpSpecializedAdapterINS1B_15DefaultEpilogueIaSJ_SJ_NS1A_6thread17LinearCombinationIaLi1EiiLNS1F_9ScaleType4KindE0ELNS_15FloatRoundStyleE2EaEENS1_15EpilogueDefaultEEEEEvvEEEEvNT_6ParamsE,"aw",@nobits
	.sectionflags	@""
	.align	16
	.zero		1024


//--------------------- .nv.shared.reserved.0     --------------------------
	.section	.nv.shared.reserved.0,"aw",@nobits
	.weak		__nv_reservedSMEM_offset_0_alias
	.size		__nv_reservedSMEM_offset_0_alias, 0, 0
	.other		__nv_reservedSMEM_offset_0_alias,@"STO_CUDA_RESERVED_SHARED STV_DEFAULT"
__nv_reservedSMEM_offset_0_alias:
	.zero		0


//--------------------- .nv.global                --------------------------
	.section	.nv.global,"aw",@nobits
.nv.global:
	.type		_ZN40_INTERNAL_b7ca5afd_4_k_cu_49c46841_149524cute1_E,@object
	.size		_ZN40_INTERNAL_b7ca5afd_4_k_cu_49c46841_149524cute1_E,(_ZN40_INTERNAL_b7ca5afd_4_k_cu_49c46841_149524cuda3std3__45__cpo6cbeginE - _ZN40_INTERNAL_b7ca5afd_4_k_cu_49c46841_149524cute1_E)
_ZN40_INTERNAL_b7ca5afd_4_k_cu_49c46841_149524cute1_E:
	.zero		1
	.type		_ZN40_INTERNAL_b7ca5afd_4_k_cu_49c46841_149524cuda3std3__45__cpo6cbeginE,@object
	.size		_ZN40_INTERNAL_b7ca5afd_4_k_cu_49c46841_149524cuda3std3__45__cpo6cbeginE,(_ZN40_INTERNAL_b7ca5afd_4_k_cu_49c46841_149524cuda3std3__48in_placeE - _ZN40_INTERNAL_b7ca5afd_4_k_cu_49c46841_149524cuda3std3__45__cpo6cbeginE)
_ZN40_INTERNAL_b7ca5afd_4_k_cu_49c46841_149524cuda3std3__45__cpo6cbeginE:
	.zero		1
	.type		_ZN40_INTERNAL_b7ca5afd_4_k_cu_49c46841_149524cuda3std3__48in_placeE,@object
	.size		_ZN40_INTERNAL_b7ca5afd_4_k_cu_49c46841_149524cuda3std3__48in_placeE,(_ZN40_INTERNAL_b7ca5afd_4_k_cu_49c46841_149524cuda3std6ranges3__45__cpo9iter_moveE - _ZN40_INTERNAL_b7ca5afd_4_k_cu_49c46841_149524cuda3std3__48in_placeE)
_ZN40_INTERNAL_b7ca5afd_4_k_cu_49c46841_149524cuda3std3__48in_placeE:
	.zero		1
	.type		_ZN40_INTERNAL_b7ca5afd_4_k_cu_49c46841_149524cuda3std6ranges3__45__cpo9iter_moveE,@object
	.size		_ZN40_INTERNAL_b7ca5afd_4_k_cu_49c46841_149524cuda3std6ranges3__45__cpo9iter_moveE,(_ZN40_INTERNAL_b7ca5afd_4_k_cu_49c46841_149524cuda3std3__45__cpo5beginE - _ZN40_INTERNAL_b7ca5afd_4_k_cu_49c46841_149524cuda3std6ranges3__45__cpo9iter_moveE)
_ZN40_INTERNAL_b7ca5afd_4_k_cu_49c46841_149524cuda3std6ranges3__45__cpo9iter_moveE:
	.zero		1
	.type		_ZN40_INTERNAL_b7ca5afd_4_k_cu_49c46841_149524cuda3std3__45__cpo5beginE,@object
	.size		_ZN40_INTERNAL_b7ca5afd_4_k_cu_49c46841_149524cuda3std3__45__cpo5beginE,(_ZN40_INTERNAL_b7ca5afd_4_k_cu_49c46841_149524cuda3std3__442_GLOBAL__N__b7ca5afd_4_k_cu_49c46841_149526ignoreE - _ZN40_INTERNAL_b7ca5afd_4_k_cu_49c46841_149524cuda3std3__45__cpo5beginE)
_ZN40_INTERNAL_b7ca5afd_4_k_cu_49c46841_149524cuda3std3__45__cpo5beginE:
	.zero		1
	.type		_ZN40_INTERNAL_b7ca5afd_4_k_cu_49c46841_149524cuda3std3__442_GLOBAL__N__b7ca5afd_4_k_cu_49c46841_149526ignoreE,@object
	.size		_ZN40_INTERNAL_b7ca5afd_4_k_cu_49c46841_149524cuda3std3__442_GLOBAL__N__b7ca5afd_4_k_cu_49c46841_149526ignoreE,(_ZN40_INTERNAL_b7ca5afd_4_k_cu_49c46841_149524cute7productE - _ZN40_INTERNAL_b7ca5afd_4_k_cu_49c46841_149524cuda3std3__442_GLOBAL__N__b7ca5afd_4_k_cu_49c46841_149526ignoreE)
_ZN40_INTERNAL_b7ca5afd_4_k_cu_49c46841_149524cuda3std3__442_GLOBAL__N__b7ca5afd_4_k_cu_49c46841_149526ignoreE:
	.zero		1
	.type		_ZN40_INTERNAL_b7ca5afd_4_k_cu_49c46841_149524cute7productE,@object
	.size		_ZN40_INTERNAL_b7ca5afd_4_k_cu_49c46841_149524cute7productE,(_ZN40_INTERNAL_b7ca5afd_4_k_cu_49c46841_149524cuda3std3__45__cpo3endE - _ZN40_INTERNAL_b7ca5afd_4_k_cu_49c46841_149524cute7productE)
_ZN40_INTERNAL_b7ca5afd_4_k_cu_49c46841_149524cute7productE:
	.zero		1
	.type		_ZN40_INTERNAL_b7ca5afd_4_k_cu_49c46841_149524cuda3std3__45__cpo3endE,@object
	.size		_ZN40_INTERNAL_b7ca5afd_4_k_cu_49c46841_149524cuda3std3__45__cpo3endE,(_ZN40_INTERNAL_b7ca5afd_4_k_cu_49c46841_149524cuda3std3__419piecewise_constructE - _ZN40_INTERNAL_b7ca5afd_4_k_cu_49c46841_149524cuda3std3__45__cpo3endE)
_ZN40_INTERNAL_b7ca5afd_4_k_cu_49c46841_149524cuda3std3__45__cpo3endE:
	.zero		1
	.type		_ZN40_INTERNAL_b7ca5afd_4_k_cu_49c46841_149524cuda3std3__419piecewise_constructE,@object
	.size		_ZN40_INTERNAL_b7ca5afd_4_k_cu_49c46841_149524cuda3std3__419piecewise_constructE,(_ZN40_INTERNAL_b7ca5afd_4_k_cu_49c46841_149524cuda3std3__45__cpo4cendE - _ZN40_INTERNAL_b7ca5afd_4_k_cu_49c46841_149524cuda3std3__419piecewise_constructE)
_ZN40_INTERNAL_b7ca5afd_4_k_cu_49c46841_149524cuda3std3__419piecewise_constructE:
	.zero		1
	.type		_ZN40_INTERNAL_b7ca5afd_4_k_cu_49c46841_149524cuda3std3__45__cpo4cendE,@object
	.size		_ZN40_INTERNAL_b7ca5afd_4_k_cu_49c46841_149524cuda3std3__45__cpo4cendE,(_ZN40_INTERNAL_b7ca5afd_4_k_cu_49c46841_149524cuda3std6ranges3__45__cpo4swapE - _ZN40_INTERNAL_b7ca5afd_4_k_cu_49c46841_149524cuda3std3__45__cpo4cendE)
_ZN40_INTERNAL_b7ca5afd_4_k_cu_49c46841_149524cuda3std3__45__cpo4cendE:
	.zero		1
	.type		_ZN40_INTERNAL_b7ca5afd_4_k_cu_49c46841_149524cuda3std6ranges3__45__cpo4swapE,@object
	.size		_ZN40_INTERNAL_b7ca5afd_4_k_cu_49c46841_149524cuda3std6ranges3__45__cpo4swapE,(.L_8 - _ZN40_INTERNAL_b7ca5afd_4_k_cu_49c46841_149524cuda3std6ranges3__45__cpo4swapE)
_ZN40_INTERNAL_b7ca5afd_4_k_cu_49c46841_149524cuda3std6ranges3__45__cpo4swapE:
	.zero		1
.L_8:


//--------------------- .nv.constant0._ZN7cutlass13device_kernelINS_4gemm6kernel13GemmUniversalIN4cute5tupleIJiiiiEEENS1_10collective13CollectiveMmaINS1_34MainloopSm90TmaGmmaWarpSpecializedILi30ENS5_IJNS4_1CILi1EEESB_SB_EEENS1_32KernelTmaWarpSpecializedPingpongEEENS5_IJNSA_ILi64EEENSA_ILi176EEENSA_ILi32EEEEEEaNS5_IJlSB_lEEEaSJ_NS4_8TiledMMAINS4_8MMA_AtomIJNS4_4SM904GMMA26MMA_64x16x32_S32S8S8_SS_TNEEEENS4_6LayoutISC_NS5_IJNSA_ILi0EEESR_SR_EEEEENS5_IJNS4_10UnderscoreESU_SU_EEEEENS4_13SM90_TMA_LOADENS4_14ComposedLayoutINS4_7SwizzleILi1ELi4ELi3EEENS4_18smem_ptr_flag_bitsILi8EEENSQ_INS5_IJNSA_ILi8EEESH_EEENS5_IJSH_SB_EEEEEEEvNS4_8identityESX_S17_vS18_EENS_8epilogue10collective6detail29Sm90TmaWarpSpecializedAdapterINS1B_15DefaultEpilogueIaSJ_SJ_NS1A_6thread17LinearCombinationIaLi1EiiLNS1F_9ScaleType4KindE0ELNS_15FloatRoundStyleE2EaEENS1_15EpilogueDefaultEEEEEvvEEEEvNT_6ParamsE --------------------------
	.section	.nv.constant0._ZN7cutlass13device_kernelINS_4gemm6kernel13GemmUniversalIN4cute5tupleIJiiiiEEENS1_10collective13CollectiveMmaINS1_34MainloopSm90TmaGmmaWarpSpecializedILi30ENS5_IJNS4_1CILi1EEESB_SB_EEENS1_32KernelTmaWarpSpecializedPingpongEEENS5_IJNSA_ILi64EEENSA_ILi176EEENSA_ILi32EEEEEEaNS5_IJlSB_lEEEaSJ_NS4_8TiledMMAINS4_8MMA_AtomIJNS4_4SM904GMMA26MMA_64x16x32_S32S8S8_SS_TNEEEENS4_6LayoutISC_NS5_IJNSA_ILi0EEESR_SR_EEEEENS5_IJNS4_10UnderscoreESU_SU_EEEEENS4_13SM90_TMA_LOADENS4_14ComposedLayoutINS4_7SwizzleILi1ELi4ELi3EEENS4_18smem_ptr_flag_bitsILi8EEENSQ_INS5_IJNSA_ILi8EEESH_EEENS5_IJSH_SB_EEEEEEEvNS4_8identityESX_S17_vS18_EENS_8epilogue10collective6detail29Sm90TmaWarpSpecializedAdapterINS1B_15DefaultEpilogueIaSJ_SJ_NS1A_6thread17LinearCombinationIaLi1EiiLNS1F_9ScaleType4KindE0ELNS_15FloatRoundStyleE2EaEENS1_15EpilogueDefaultEEEEEvvEEEEvNT_6ParamsE,"a",@progbits
	.sectionflags	@""
	.align	4
.nv.constant0._ZN7cutlass13device_kernelINS_4gemm6kernel13GemmUniversalIN4cute5tupleIJiiiiEEENS1_10collective13CollectiveMmaINS1_34MainloopSm90TmaGmmaWarpSpecializedILi30ENS5_IJNS4_1CILi1EEESB_SB_EEENS1_32KernelTmaWarpSpecializedPingpongEEENS5_IJNSA_ILi64EEENSA_ILi176EEENSA_ILi32EEEEEEaNS5_IJlSB_lEEEaSJ_NS4_8TiledMMAINS4_8MMA_AtomIJNS4_4SM904GMMA26MMA_64x16x32_S32S8S8_SS_TNEEEENS4_6LayoutISC_NS5_IJNSA_ILi0EEESR_SR_EEEEENS5_IJNS4_10UnderscoreESU_SU_EEEEENS4_13SM90_TMA_LOADENS4_14ComposedLayoutINS4_7SwizzleILi1ELi4ELi3EEENS4_18smem_ptr_flag_bitsILi8EEENSQ_INS5_IJNSA_ILi8EEESH_EEENS5_IJSH_SB_EEEEEEEvNS4_8identityESX_S17_vS18_EENS_8epilogue10collective6detail29Sm90TmaWarpSpecializedAdapterINS1B_15DefaultEpilogueIaSJ_SJ_NS1A_6thread17LinearCombinationIaLi1EiiLNS1F_9ScaleType4KindE0ELNS_15FloatRoundStyleE2EaEENS1_15EpilogueDefaultEEEEEvvEEEEvNT_6ParamsE:
	.zero		1664


//--------------------- SYMBOLS --------------------------

	.type		.nv.reservedSmem.offset0,@object
	.size		.nv.reservedSmem.offset0,0x4
	.type		__assertfail,@function
